//
// Generated by NVIDIA NVVM Compiler
//
// Compiler Build ID: CL-36424714
// Cuda compilation tools, release 13.0, V13.0.88
// Based on NVVM 20.0.0
//

.version 9.0
.target sm_100
.address_size 64

	// .globl	_Z22injectMsgHistoryKernelxPd
.extern .func  (.param .b32 func_retval0) vprintf
(
	.param .b64 vprintf_param_0,
	.param .b64 vprintf_param_1
)
;
.global .align 1 .b8 $str[48] = {67, 89, 67, 61, 37, 50, 108, 108, 100, 32, 32, 116, 95, 99, 117, 114, 61, 37, 52, 46, 49, 102, 32, 32, 116, 95, 98, 97, 99, 107, 61, 37, 52, 46, 49, 102, 32, 32, 109, 115, 103, 95, 98, 97, 99, 107, 61};
.global .align 1 .b8 $str$1[3] = {37, 99};
.global .align 1 .b8 $str$2[2] = {10};

.visible .entry _Z22injectMsgHistoryKernelxPd(
	.param .u64 _Z22injectMsgHistoryKernelxPd_param_0,
	.param .u64 .ptr .align 1 _Z22injectMsgHistoryKernelxPd_param_1
)
{
	.reg .pred 	%p<14>;
	.reg .b32 	%r<15>;
	.reg .b64 	%rd<14>;
	.reg .b64 	%fd<10>;

	ld.param.u64 	%rd1, [_Z22injectMsgHistoryKernelxPd_param_0];
	ld.param.u64 	%rd2, [_Z22injectMsgHistoryKernelxPd_param_1];
	mov.u32 	%r1, %tid.z;
	mul.hi.s64 	%rd3, %rd1, 7378697629483820647;
	shr.s64 	%rd4, %rd3, 2;
	shr.u64 	%rd5, %rd3, 63;
	cvt.u32.u64 	%r2, %rd5;
	cvt.u32.u64 	%r3, %rd4;
	add.s32 	%r4, %r3, %r2;
	mov.b64 	%rd6, 10;
	cvt.u32.u64 	%r5, %rd6;
	mul.lo.s32 	%r6, %r4, %r5;
	cvt.u32.u64 	%r7, %rd1;
	sub.s32 	%r8, %r7, %r6;
	setp.ne.s32 	%p1, %r1, %r8;
	@%p1 bra 	$L__BB0_20;
	mov.f64 	%fd9, 0d405A000000000000;
	setp.gt.s64 	%p2, %rd1, 4;
	@%p2 bra 	$L__BB0_8;
	setp.gt.s64 	%p9, %rd1, 1;
	@%p9 bra 	$L__BB0_6;
	setp.eq.s64 	%p12, %rd1, 0;
	@%p12 bra 	$L__BB0_19;
	setp.eq.s64 	%p13, %rd1, 1;
	@%p13 bra 	$L__BB0_5;
	bra.uni 	$L__BB0_20;
$L__BB0_5:
	mov.f64 	%fd9, 0d4059400000000000;
	bra.uni 	$L__BB0_19;
$L__BB0_6:
	add.s64 	%rd7, %rd1, -2;
	setp.lt.u64 	%p10, %rd7, 2;
	@%p10 bra 	$L__BB0_18;
	setp.eq.s64 	%p11, %rd1, 4;
	@%p11 bra 	$L__BB0_11;
	bra.uni 	$L__BB0_20;
$L__BB0_8:
	setp.gt.s64 	%p3, %rd1, 6;
	@%p3 bra 	$L__BB0_12;
	setp.eq.s64 	%p7, %rd1, 5;
	@%p7 bra 	$L__BB0_17;
	setp.eq.s64 	%p8, %rd1, 6;
	@%p8 bra 	$L__BB0_11;
	bra.uni 	$L__BB0_20;
$L__BB0_11:
	mov.f64 	%fd9, 0d405BC00000000000;
	bra.uni 	$L__BB0_19;
$L__BB0_12:
	setp.eq.s64 	%p4, %rd1, 7;
	@%p4 bra 	$L__BB0_16;
	setp.eq.s64 	%p5, %rd1, 8;
	@%p5 bra 	$L__BB0_18;
	setp.ne.s64 	%p6, %rd1, 9;
	@%p6 bra 	$L__BB0_20;
	mov.f64 	%fd9, 0d4059000000000000;
	bra.uni 	$L__BB0_19;
$L__BB0_16:
	mov.f64 	%fd9, 0d405C800000000000;
	bra.uni 	$L__BB0_19;
$L__BB0_17:
	mov.f64 	%fd9, 0d405DC00000000000;
	bra.uni 	$L__BB0_19;
$L__BB0_18:
	mov.f64 	%fd9, 0d405B000000000000;
$L__BB0_19:
	mov.u32 	%r9, %ctaid.z;
	mad.lo.s32 	%r10, %r9, 100, 10;
	mov.u32 	%r11, %tid.y;
	mad.lo.s32 	%r12, %r1, 10, %r11;
	mov.u32 	%r13, %tid.x;
	mad.lo.s32 	%r14, %r12, 10, %r13;
	cvt.u64.u32 	%rd8, %r14;
	mul.wide.u32 	%rd9, %r10, 1000;
	add.s64 	%rd10, %rd9, %rd8;
	cvta.to.global.u64 	%rd11, %rd2;
	shl.b64 	%rd12, %rd10, 3;
	add.s64 	%rd13, %rd11, %rd12;
	st.global.f64 	[%rd13], %fd9;
$L__BB0_20:
	ret;

}
	// .globl	_Z12fillKsKernelxdPd
.visible .entry _Z12fillKsKernelxdPd(
	.param .u64 _Z12fillKsKernelxdPd_param_0,
	.param .f64 _Z12fillKsKernelxdPd_param_1,
	.param .u64 .ptr .align 1 _Z12fillKsKernelxdPd_param_2
)
{
	.reg .pred 	%p<9>;
	.reg .b16 	%rs<2>;
	.reg .b32 	%r<38>;
	.reg .b64 	%rd<52>;
	.reg .b64 	%fd<26>;

	ld.param.u64 	%rd5, [_Z12fillKsKernelxdPd_param_0];
	ld.param.f64 	%fd7, [_Z12fillKsKernelxdPd_param_1];
	ld.param.u64 	%rd6, [_Z12fillKsKernelxdPd_param_2];
	cvta.to.global.u64 	%rd1, %rd6;
	mov.u32 	%r1, %ctaid.y;
	mov.u32 	%r2, %ctaid.z;
	mov.u32 	%r3, %tid.x;
	mov.u32 	%r4, %tid.y;
	mov.u32 	%r5, %tid.z;
	mul.hi.s64 	%rd7, %rd5, 7378697629483820647;
	shr.s64 	%rd8, %rd7, 2;
	shr.u64 	%rd9, %rd7, 63;
	cvt.u32.u64 	%r9, %rd9;
	cvt.u32.u64 	%r10, %rd8;
	add.s32 	%r11, %r10, %r9;
	mov.b64 	%rd10, 10;
	cvt.u32.u64 	%r12, %rd10;
	mul.lo.s32 	%r13, %r11, %r12;
	cvt.u32.u64 	%r14, %rd5;
	sub.s32 	%r15, %r14, %r13;
	setp.ne.s32 	%p1, %r5, %r15;
	@%p1 bra 	$L__BB1_9;
	cvt.u16.u32 	%rs1, %r1;
	setp.eq.s16 	%p2, %rs1, 1;
	mov.f64 	%fd25, 0d0000000000000000;
	@%p2 bra 	$L__BB1_4;
	setp.ne.s16 	%p3, %rs1, 0;
	@%p3 bra 	$L__BB1_9;
	cvt.rn.f64.s64 	%fd22, %rd5;
	mad.lo.s32 	%r30, %r2, 10, %r1;
	mul.lo.s32 	%r31, %r30, 10;
	mad.lo.s32 	%r32, %r5, 10, %r4;
	mad.lo.s32 	%r33, %r32, 10, %r3;
	cvt.u64.u32 	%rd29, %r33;
	mul.wide.u32 	%rd30, %r31, 1000;
	add.s64 	%rd31, %rd30, %rd29;
	shl.b64 	%rd32, %rd31, 3;
	add.s64 	%rd33, %rd1, %rd32;
	st.global.f64 	[%rd33], %fd22;
	mov.b64 	%rd34, 4607182418800017408;
	st.global.u64 	[%rd33+8000], %rd34;
	add.s32 	%r34, %r31, 2;
	mul.wide.u32 	%rd35, %r34, 1000;
	add.s64 	%rd36, %rd35, %rd29;
	shl.b64 	%rd37, %rd36, 3;
	add.s64 	%rd38, %rd1, %rd37;
	mov.b64 	%rd39, 0;
	st.global.u64 	[%rd38], %rd39;
	st.global.u64 	[%rd38+8000], %rd39;
	add.s32 	%r35, %r31, 4;
	mul.wide.u32 	%rd40, %r35, 1000;
	add.s64 	%rd41, %rd40, %rd29;
	shl.b64 	%rd42, %rd41, 3;
	add.s64 	%rd43, %rd1, %rd42;
	st.global.u64 	[%rd43], %rd39;
	st.global.u64 	[%rd43+8000], %rd39;
	add.s32 	%r36, %r31, 6;
	mul.wide.u32 	%rd44, %r36, 1000;
	add.s64 	%rd45, %rd44, %rd29;
	shl.b64 	%rd46, %rd45, 3;
	add.s64 	%rd47, %rd1, %rd46;
	st.global.u64 	[%rd47], %rd39;
	st.global.u64 	[%rd47+8000], %rd39;
	add.s32 	%r37, %r31, 8;
	mul.wide.u32 	%rd48, %r37, 1000;
	add.s64 	%rd49, %rd48, %rd29;
	shl.b64 	%rd50, %rd49, 3;
	add.s64 	%rd51, %rd1, %rd50;
	st.global.u64 	[%rd51], %rd39;
	st.global.u64 	[%rd51+8000], %rd39;
	bra.uni 	$L__BB1_9;
$L__BB1_4:
	mad.lo.s32 	%r16, %r2, 10, %r1;
	mul.lo.s32 	%r6, %r16, 10;
	mul.lo.s32 	%r7, %r5, 10;
	add.s32 	%r8, %r7, %r4;
	mad.lo.s32 	%r17, %r8, 10, %r3;
	cvt.u64.u32 	%rd2, %r17;
	mul.wide.u32 	%rd3, %r6, 1000;
	add.s64 	%rd11, %rd3, %rd2;
	shl.b64 	%rd12, %rd11, 3;
	add.s64 	%rd4, %rd1, %rd12;
	ld.global.f64 	%fd1, [%rd4];
	mov.f64 	%fd24, 0d0000000000000000;
	setp.eq.s64 	%p4, %rd5, 0;
	@%p4 bra 	$L__BB1_8;
	setp.ne.s64 	%p5, %rd5, 1;
	@%p5 bra 	$L__BB1_7;
	setp.eq.s32 	%p6, %r5, 0;
	add.s32 	%r18, %r7, -10;
	selp.b32 	%r19, 90, %r18, %p6;
	add.s32 	%r20, %r19, %r4;
	mad.lo.s32 	%r21, %r20, 10, %r3;
	cvt.u64.u32 	%rd13, %r21;
	add.s64 	%rd14, %rd3, %rd13;
	shl.b64 	%rd15, %rd14, 3;
	add.s64 	%rd16, %rd1, %rd15;
	ld.global.f64 	%fd10, [%rd16];
	sub.f64 	%fd11, %fd1, %fd10;
	div.rn.f64 	%fd24, %fd11, %fd7;
	bra.uni 	$L__BB1_8;
$L__BB1_7:
	setp.eq.s32 	%p7, %r5, 0;
	setp.lt.u32 	%p8, %r5, 2;
	add.s32 	%r22, %r7, -10;
	selp.b32 	%r23, 90, %r22, %p7;
	add.s32 	%r24, %r23, %r4;
	mad.lo.s32 	%r25, %r24, 10, %r3;
	cvt.u64.u32 	%rd17, %r25;
	add.s64 	%rd18, %rd3, %rd17;
	shl.b64 	%rd19, %rd18, 3;
	add.s64 	%rd20, %rd1, %rd19;
	ld.global.f64 	%fd12, [%rd20];
	selp.b32 	%r26, 80, -20, %p8;
	add.s32 	%r27, %r8, %r26;
	mad.lo.s32 	%r28, %r27, 10, %r3;
	cvt.u64.u32 	%rd21, %r28;
	add.s64 	%rd22, %rd3, %rd21;
	shl.b64 	%rd23, %rd22, 3;
	add.s64 	%rd24, %rd1, %rd23;
	ld.global.f64 	%fd13, [%rd24];
	mul.f64 	%fd14, %fd12, 0dC010000000000000;
	fma.rn.f64 	%fd15, %fd1, 0d4008000000000000, %fd14;
	add.f64 	%fd16, %fd13, %fd15;
	add.f64 	%fd17, %fd7, %fd7;
	div.rn.f64 	%fd24, %fd16, %fd17;
	add.f64 	%fd18, %fd12, %fd12;
	sub.f64 	%fd19, %fd1, %fd18;
	add.f64 	%fd20, %fd13, %fd19;
	mul.f64 	%fd21, %fd7, %fd7;
	div.rn.f64 	%fd25, %fd20, %fd21;
$L__BB1_8:
	st.global.f64 	[%rd4+8000], %fd24;
	add.s32 	%r29, %r6, 2;
	mul.wide.u32 	%rd25, %r29, 1000;
	add.s64 	%rd26, %rd25, %rd2;
	shl.b64 	%rd27, %rd26, 3;
	add.s64 	%rd28, %rd1, %rd27;
	st.global.f64 	[%rd28], %fd25;
$L__BB1_9:
	ret;

}
	// .globl	_Z16debugPrintKernelxPKd
.visible .entry _Z16debugPrintKernelxPKd(
	.param .u64 _Z16debugPrintKernelxPKd_param_0,
	.param .u64 .ptr .align 1 _Z16debugPrintKernelxPKd_param_1
)
{
	.local .align 8 .b8 	__local_depot2[24];
	.reg .b64 	%SP;
	.reg .b64 	%SPL;
	.reg .pred 	%p<15>;
	.reg .b16 	%rs<31>;
	.reg .b32 	%r<59>;
	.reg .b64 	%rd<39>;
	.reg .b64 	%fd<53>;

	mov.u64 	%SPL, __local_depot2;
	cvta.local.u64 	%SP, %SPL;
	ld.param.u64 	%rd2, [_Z16debugPrintKernelxPKd_param_0];
	ld.param.u64 	%rd3, [_Z16debugPrintKernelxPKd_param_1];
	cvta.to.global.u64 	%rd1, %rd3;
	mov.u32 	%r4, %ctaid.x;
	mov.u32 	%r5, %ctaid.y;
	or.b32  	%r6, %r4, %r5;
	mov.u32 	%r1, %ctaid.z;
	mov.u32 	%r2, %tid.x;
	mov.u32 	%r3, %tid.y;
	mov.u32 	%r7, %tid.z;
	or.b32  	%r8, %r6, %r7;
	or.b32  	%r9, %r8, %r1;
	or.b32  	%r10, %r9, %r2;
	or.b32  	%r11, %r10, %r3;
	setp.ne.s32 	%p1, %r11, 0;
	setp.lt.s64 	%p2, %rd2, 9;
	or.pred  	%p3, %p2, %p1;
	@%p3 bra 	$L__BB2_4;
	cvt.rn.f64.u64 	%fd1, %rd2;
	setp.gt.u32 	%p4, %r1, 9;
	mov.f64 	%fd52, 0d0000000000000000;
	@%p4 bra 	$L__BB2_3;
	mov.f64 	%fd5, 0d4000000000000000;
	sub.f64 	%fd6, %fd5, %fd1;
	mul.hi.u64 	%rd4, %rd2, -3689348814741910323;
	shr.u64 	%rd5, %rd4, 3;
	mul.lo.s64 	%rd6, %rd5, 10;
	sub.s64 	%rd7, %rd2, %rd6;
	cvt.u64.u32 	%rd8, %r3;
	mad.lo.s64 	%rd9, %rd7, 10, %rd8;
	cvt.u64.u32 	%rd10, %r2;
	mad.lo.s64 	%rd11, %rd9, 10, %rd10;
	mul.lo.s32 	%r12, %r1, 100000;
	cvt.u64.u32 	%rd12, %r12;
	add.s64 	%rd13, %rd11, %rd12;
	shl.b64 	%rd14, %rd13, 3;
	add.s64 	%rd15, %rd1, %rd14;
	ld.global.nc.f64 	%fd7, [%rd15];
	add.f64 	%fd8, %fd7, 0d0000000000000000;
	ld.global.nc.f64 	%fd9, [%rd15+8000];
	fma.rn.f64 	%fd10, %fd6, %fd9, %fd8;
	ld.global.nc.f64 	%fd11, [%rd15+16000];
	mul.f64 	%fd12, %fd6, %fd6;
	mul.f64 	%fd13, %fd12, 0d3FE0000000000000;
	fma.rn.f64 	%fd14, %fd13, %fd11, %fd10;
	ld.global.nc.f64 	%fd15, [%rd15+24000];
	mul.f64 	%fd16, %fd6, %fd12;
	div.rn.f64 	%fd17, %fd16, 0d4018000000000000;
	fma.rn.f64 	%fd18, %fd17, %fd15, %fd14;
	ld.global.nc.f64 	%fd19, [%rd15+32000];
	mul.f64 	%fd20, %fd6, %fd16;
	div.rn.f64 	%fd21, %fd20, 0d4038000000000000;
	fma.rn.f64 	%fd22, %fd21, %fd19, %fd18;
	ld.global.nc.f64 	%fd23, [%rd15+40000];
	mul.f64 	%fd24, %fd6, %fd20;
	div.rn.f64 	%fd25, %fd24, 0d405E000000000000;
	fma.rn.f64 	%fd26, %fd25, %fd23, %fd22;
	ld.global.nc.f64 	%fd27, [%rd15+48000];
	mul.f64 	%fd28, %fd6, %fd24;
	div.rn.f64 	%fd29, %fd28, 0d4086800000000000;
	fma.rn.f64 	%fd30, %fd29, %fd27, %fd26;
	ld.global.nc.f64 	%fd31, [%rd15+56000];
	mul.f64 	%fd32, %fd6, %fd28;
	div.rn.f64 	%fd33, %fd32, 0d40B3B00000000000;
	fma.rn.f64 	%fd34, %fd33, %fd31, %fd30;
	ld.global.nc.f64 	%fd35, [%rd15+64000];
	mul.f64 	%fd36, %fd6, %fd32;
	div.rn.f64 	%fd37, %fd36, 0d40E3B00000000000;
	fma.rn.f64 	%fd38, %fd37, %fd35, %fd34;
	ld.global.nc.f64 	%fd39, [%rd15+72000];
	mul.f64 	%fd40, %fd6, %fd36;
	div.rn.f64 	%fd41, %fd40, 0d4116260000000000;
	fma.rn.f64 	%fd52, %fd41, %fd39, %fd38;
$L__BB2_3:
	add.u64 	%rd16, %SP, 0;
	add.u64 	%rd17, %SPL, 0;
	st.local.u64 	[%rd17], %rd2;
	st.local.f64 	[%rd17+8], %fd1;
	st.local.f64 	[%rd17+16], %fd52;
	mov.u64 	%rd18, $str;
	cvta.global.u64 	%rd19, %rd18;
	{ // callseq 0, 0
	.param .b64 param0;
	st.param.b64 	[param0], %rd19;
	.param .b64 param1;
	st.param.b64 	[param1], %rd16;
	.param .b32 retval0;
	call.uni (retval0), 
	vprintf, 
	(
	param0, 
	param1
	);
	ld.param.b32 	%r13, [retval0];
	} // callseq 0
	mad.lo.s32 	%r15, %r1, 100, 10;
	mul.wide.u32 	%rd20, %r15, 1000;
	mad.lo.s32 	%r16, %r3, 10, %r2;
	cvt.u64.u32 	%rd21, %r16;
	add.s64 	%rd22, %rd20, %rd21;
	shl.b64 	%rd23, %rd22, 3;
	add.s64 	%rd24, %rd1, %rd23;
	ld.global.nc.f64 	%fd42, [%rd24];
	cvt.rni.s64.f64 	%rd25, %fd42;
	cvt.u16.u64 	%rs1, %rd25;
	and.b16  	%rs2, %rs1, 255;
	setp.eq.s16 	%p5, %rs2, 0;
	selp.b16 	%rs3, 95, %rs1, %p5;
	cvt.u32.u16 	%r17, %rs3;
	cvt.s32.s8 	%r18, %r17;
	st.local.u32 	[%rd17], %r18;
	mov.u64 	%rd26, $str$1;
	cvta.global.u64 	%rd27, %rd26;
	{ // callseq 1, 0
	.param .b64 param0;
	st.param.b64 	[param0], %rd27;
	.param .b64 param1;
	st.param.b64 	[param1], %rd16;
	.param .b32 retval0;
	call.uni (retval0), 
	vprintf, 
	(
	param0, 
	param1
	);
	ld.param.b32 	%r19, [retval0];
	} // callseq 1
	ld.global.nc.f64 	%fd43, [%rd24+800];
	cvt.rni.s64.f64 	%rd28, %fd43;
	cvt.u16.u64 	%rs4, %rd28;
	and.b16  	%rs5, %rs4, 255;
	setp.eq.s16 	%p6, %rs5, 0;
	selp.b16 	%rs6, 95, %rs4, %p6;
	cvt.u32.u16 	%r21, %rs6;
	cvt.s32.s8 	%r22, %r21;
	st.local.u32 	[%rd17], %r22;
	{ // callseq 2, 0
	.param .b64 param0;
	st.param.b64 	[param0], %rd27;
	.param .b64 param1;
	st.param.b64 	[param1], %rd16;
	.param .b32 retval0;
	call.uni (retval0), 
	vprintf, 
	(
	param0, 
	param1
	);
	ld.param.b32 	%r23, [retval0];
	} // callseq 2
	ld.global.nc.f64 	%fd44, [%rd24+1600];
	cvt.rni.s64.f64 	%rd29, %fd44;
	cvt.u16.u64 	%rs7, %rd29;
	and.b16  	%rs8, %rs7, 255;
	setp.eq.s16 	%p7, %rs8, 0;
	selp.b16 	%rs9, 95, %rs7, %p7;
	cvt.u32.u16 	%r25, %rs9;
	cvt.s32.s8 	%r26, %r25;
	st.local.u32 	[%rd17], %r26;
	{ // callseq 3, 0
	.param .b64 param0;
	st.param.b64 	[param0], %rd27;
	.param .b64 param1;
	st.param.b64 	[param1], %rd16;
	.param .b32 retval0;
	call.uni (retval0), 
	vprintf, 
	(
	param0, 
	param1
	);
	ld.param.b32 	%r27, [retval0];
	} // callseq 3
	ld.global.nc.f64 	%fd45, [%rd24+2400];
	cvt.rni.s64.f64 	%rd30, %fd45;
	cvt.u16.u64 	%rs10, %rd30;
	and.b16  	%rs11, %rs10, 255;
	setp.eq.s16 	%p8, %rs11, 0;
	selp.b16 	%rs12, 95, %rs10, %p8;
	cvt.u32.u16 	%r29, %rs12;
	cvt.s32.s8 	%r30, %r29;
	st.local.u32 	[%rd17], %r30;
	{ // callseq 4, 0
	.param .b64 param0;
	st.param.b64 	[param0], %rd27;
	.param .b64 param1;
	st.param.b64 	[param1], %rd16;
	.param .b32 retval0;
	call.uni (retval0), 
	vprintf, 
	(
	param0, 
	param1
	);
	ld.param.b32 	%r31, [retval0];
	} // callseq 4
	ld.global.nc.f64 	%fd46, [%rd24+3200];
	cvt.rni.s64.f64 	%rd31, %fd46;
	cvt.u16.u64 	%rs13, %rd31;
	and.b16  	%rs14, %rs13, 255;
	setp.eq.s16 	%p9, %rs14, 0;
	selp.b16 	%rs15, 95, %rs13, %p9;
	cvt.u32.u16 	%r33, %rs15;
	cvt.s32.s8 	%r34, %r33;
	st.local.u32 	[%rd17], %r34;
	{ // callseq 5, 0
	.param .b64 param0;
	st.param.b64 	[param0], %rd27;
	.param .b64 param1;
	st.param.b64 	[param1], %rd16;
	.param .b32 retval0;
	call.uni (retval0), 
	vprintf, 
	(
	param0, 
	param1
	);
	ld.param.b32 	%r35, [retval0];
	} // callseq 5
	ld.global.nc.f64 	%fd47, [%rd24+4000];
	cvt.rni.s64.f64 	%rd32, %fd47;
	cvt.u16.u64 	%rs16, %rd32;
	and.b16  	%rs17, %rs16, 255;
	setp.eq.s16 	%p10, %rs17, 0;
	selp.b16 	%rs18, 95, %rs16, %p10;
	cvt.u32.u16 	%r37, %rs18;
	cvt.s32.s8 	%r38, %r37;
	st.local.u32 	[%rd17], %r38;
	{ // callseq 6, 0
	.param .b64 param0;
	st.param.b64 	[param0], %rd27;
	.param .b64 param1;
	st.param.b64 	[param1], %rd16;
	.param .b32 retval0;
	call.uni (retval0), 
	vprintf, 
	(
	param0, 
	param1
	);
	ld.param.b32 	%r39, [retval0];
	} // callseq 6
	ld.global.nc.f64 	%fd48, [%rd24+4800];
	cvt.rni.s64.f64 	%rd33, %fd48;
	cvt.u16.u64 	%rs19, %rd33;
	and.b16  	%rs20, %rs19, 255;
	setp.eq.s16 	%p11, %rs20, 0;
	selp.b16 	%rs21, 95, %rs19, %p11;
	cvt.u32.u16 	%r41, %rs21;
	cvt.s32.s8 	%r42, %r41;
	st.local.u32 	[%rd17], %r42;
	{ // callseq 7, 0
	.param .b64 param0;
	st.param.b64 	[param0], %rd27;
	.param .b64 param1;
	st.param.b64 	[param1], %rd16;
	.param .b32 retval0;
	call.uni (retval0), 
	vprintf, 
	(
	param0, 
	param1
	);
	ld.param.b32 	%r43, [retval0];
	} // callseq 7
	ld.global.nc.f64 	%fd49, [%rd24+5600];
	cvt.rni.s64.f64 	%rd34, %fd49;
	cvt.u16.u64 	%rs22, %rd34;
	and.b16  	%rs23, %rs22, 255;
	setp.eq.s16 	%p12, %rs23, 0;
	selp.b16 	%rs24, 95, %rs22, %p12;
	cvt.u32.u16 	%r45, %rs24;
	cvt.s32.s8 	%r46, %r45;
	st.local.u32 	[%rd17], %r46;
	{ // callseq 8, 0
	.param .b64 param0;
	st.param.b64 	[param0], %rd27;
	.param .b64 param1;
	st.param.b64 	[param1], %rd16;
	.param .b32 retval0;
	call.uni (retval0), 
	vprintf, 
	(
	param0, 
	param1
	);
	ld.param.b32 	%r47, [retval0];
	} // callseq 8
	ld.global.nc.f64 	%fd50, [%rd24+6400];
	cvt.rni.s64.f64 	%rd35, %fd50;
	cvt.u16.u64 	%rs25, %rd35;
	and.b16  	%rs26, %rs25, 255;
	setp.eq.s16 	%p13, %rs26, 0;
	selp.b16 	%rs27, 95, %rs25, %p13;
	cvt.u32.u16 	%r49, %rs27;
	cvt.s32.s8 	%r50, %r49;
	st.local.u32 	[%rd17], %r50;
	{ // callseq 9, 0
	.param .b64 param0;
	st.param.b64 	[param0], %rd27;
	.param .b64 param1;
	st.param.b64 	[param1], %rd16;
	.param .b32 retval0;
	call.uni (retval0), 
	vprintf, 
	(
	param0, 
	param1
	);
	ld.param.b32 	%r51, [retval0];
	} // callseq 9
	ld.global.nc.f64 	%fd51, [%rd24+7200];
	cvt.rni.s64.f64 	%rd36, %fd51;
	cvt.u16.u64 	%rs28, %rd36;
	and.b16  	%rs29, %rs28, 255;
	setp.eq.s16 	%p14, %rs29, 0;
	selp.b16 	%rs30, 95, %rs28, %p14;
	cvt.u32.u16 	%r53, %rs30;
	cvt.s32.s8 	%r54, %r53;
	st.local.u32 	[%rd17], %r54;
	{ // callseq 10, 0
	.param .b64 param0;
	st.param.b64 	[param0], %rd27;
	.param .b64 param1;
	st.param.b64 	[param1], %rd16;
	.param .b32 retval0;
	call.uni (retval0), 
	vprintf, 
	(
	param0, 
	param1
	);
	ld.param.b32 	%r55, [retval0];
	} // callseq 10
	mov.u64 	%rd37, $str$2;
	cvta.global.u64 	%rd38, %rd37;
	{ // callseq 11, 0
	.param .b64 param0;
	st.param.b64 	[param0], %rd38;
	.param .b64 param1;
	st.param.b64 	[param1], 0;
	.param .b32 retval0;
	call.uni (retval0), 
	vprintf, 
	(
	param0, 
	param1
	);
	ld.param.b32 	%r57, [retval0];
	} // callseq 11
$L__BB2_4:
	ret;

}


// ===== COMPILED SASS (sm_100) =====

	.target	sm_100

	.elftype	@"ET_EXEC"


//--------------------- .note.nv.tkinfo           --------------------------
	.section	.note.nv.tkinfo,"",@"SHT_NOTE"
	.sectionflags	@"SHF_NOTE_NV_TKINFO"
	.tkinfo
        /*0018*/ 	.word	0x00000002
        /*0030*/ 	.string	""
        /*0030*/ 	.string	"ptxas"
        /*0030*/ 	.string	"Cuda compilation tools, release 13.0, V13.0.88"
        /*0030*/ 	.string	"Build cuda_13.0.r13.0/compiler.36424714_0"
        /*0030*/ 	.string	"-arch sm_100 -m 64 "



//--------------------- .note.nv.cuinfo           --------------------------
	.section	.note.nv.cuinfo,"",@"SHT_NOTE"
	.sectionflags	@"SHF_NOTE_NV_CUINFO"
        /*0018*/ 	.short	0x0002
        /*001a*/ 	.short	0x0064
        /*001c*/ 	.short	0x0082
	.zero		2


//--------------------- .nv.info                  --------------------------
	.section	.nv.info,"",@"SHT_CUDA_INFO"
	.align	4


	//----- nvinfo : EIATTR_REGCOUNT
	.align		4
        /*0000*/ 	.byte	0x04, 0x2f
        /*0002*/ 	.short	(.L_4 - .L_3)
	.align		4
.L_3:
        /*0004*/ 	.word	index@(_Z22injectMsgHistoryKernelxPd)
        /*0008*/ 	.word	0x0000000c


	//----- nvinfo : EIATTR_FRAME_SIZE
	.align		4
.L_4:
        /*000c*/ 	.byte	0x04, 0x11
        /*000e*/ 	.short	(.L_6 - .L_5)
	.align		4
.L_5:
        /*0010*/ 	.word	index@(_Z22injectMsgHistoryKernelxPd)
        /*0014*/ 	.word	0x00000000


	//----- nvinfo : EIATTR_REGCOUNT
	.align		4
.L_6:
        /*0018*/ 	.byte	0x04, 0x2f
        /*001a*/ 	.short	(.L_8 - .L_7)
	.align		4
.L_7:
        /*001c*/ 	.word	index@(_Z12fillKsKernelxdPd)
        /*0020*/ 	.word	0x00000022


	//----- nvinfo : EIATTR_FRAME_SIZE
	.align		4
.L_8:
        /*0024*/ 	.byte	0x04, 0x11
        /*0026*/ 	.short	(.L_10 - .L_9)
	.align		4
.L_9:
        /*0028*/ 	.word	index@($__internal_1_$__cuda_sm20_div_rn_f64_full)
        /*002c*/ 	.word	0x00000000


	//----- nvinfo : EIATTR_FRAME_SIZE
	.align		4
.L_10:
        /*0030*/ 	.byte	0x04, 0x11
        /*0032*/ 	.short	(.L_12 - .L_11)
	.align		4
.L_11:
        /*0034*/ 	.word	index@(_Z12fillKsKernelxdPd)
        /*0038*/ 	.word	0x00000000


	//----- nvinfo : EIATTR_REGCOUNT
	.align		4
.L_12:
        /*003c*/ 	.byte	0x04, 0x2f
        /*003e*/ 	.short	(.L_14 - .L_13)
	.align		4
.L_13:
        /*0040*/ 	.word	index@(_Z16debugPrintKernelxPKd)
        /*0044*/ 	.word	0x0000002c


	//----- nvinfo : EIATTR_FRAME_SIZE
	.align		4
.L_14:
        /*0048*/ 	.byte	0x04, 0x11
        /*004a*/ 	.short	(.L_16 - .L_15)
	.align		4
.L_15:
        /*004c*/ 	.word	index@($__internal_0_$__cuda_sm20_div_rn_f64_full)
        /*0050*/ 	.word	0x00000018


	//----- nvinfo : EIATTR_FRAME_SIZE
	.align		4
.L_16:
        /*0054*/ 	.byte	0x04, 0x11
        /*0056*/ 	.short	(.L_18 - .L_17)
	.align		4
.L_17:
        /*0058*/ 	.word	index@(_Z16debugPrintKernelxPKd)
        /*005c*/ 	.word	0x00000018


	//----- nvinfo : EIATTR_MIN_STACK_SIZE
	.align		4
.L_18:
        /*0060*/ 	.byte	0x04, 0x12
        /*0062*/ 	.short	(.L_20 - .L_19)
	.align		4
.L_19:
        /*0064*/ 	.word	index@(_Z16debugPrintKernelxPKd)
        /*0068*/ 	.word	0x00000018


	//----- nvinfo : EIATTR_MIN_STACK_SIZE
	.align		4
.L_20:
        /*006c*/ 	.byte	0x04, 0x12
        /*006e*/ 	.short	(.L_22 - .L_21)
	.align		4
.L_21:
        /*0070*/ 	.word	index@(_Z12fillKsKernelxdPd)
        /*0074*/ 	.word	0x00000000


	//----- nvinfo : EIATTR_MIN_STACK_SIZE
	.align		4
.L_22:
        /*0078*/ 	.byte	0x04, 0x12
        /*007a*/ 	.short	(.L_24 - .L_23)
	.align		4
.L_23:
        /*007c*/ 	.word	index@(_Z22injectMsgHistoryKernelxPd)
        /*0080*/ 	.word	0x00000000
.L_24:


//--------------------- .nv.compat                --------------------------
	.section	.nv.compat,"",@"SHT_CUDA_COMPAT_INFO"
	.align	4
        /*0000*/ 	.byte	0x02, 0x09, 0x00, 0x00, 0x02, 0x02, 0x01, 0x00, 0x02, 0x05, 0x05, 0x00, 0x03, 0x07, 0x01, 0x01
        /*0010*/ 	.byte	0x02, 0x03, 0x00, 0x00, 0x02, 0x06, 0x01, 0x00, 0x04, 0x0b, 0x08, 0x00, 0x01, 0x00, 0x00, 0x00
        /*0020*/ 	.byte	0x00, 0x00, 0x00, 0x00


//--------------------- .nv.info._Z16debugPrintKernelxPKd --------------------------
	.section	.nv.info._Z16debugPrintKernelxPKd,"",@"SHT_CUDA_INFO"
	.sectionflags	@""
	.align	4


	//----- nvinfo : EIATTR_CUDA_API_VERSION
	.align		4
        /*0000*/ 	.byte	0x04, 0x37
        /*0002*/ 	.short	(.L_26 - .L_25)
.L_25:
        /*0004*/ 	.word	0x00000082


	//----- nvinfo : EIATTR_KPARAM_INFO
	.align		4
.L_26:
        /*0008*/ 	.byte	0x04, 0x17
        /*000a*/ 	.short	(.L_28 - .L_27)
.L_27:
        /*000c*/ 	.word	0x00000000
        /*0010*/ 	.short	0x0001
        /*0012*/ 	.short	0x0008
        /*0014*/ 	.byte	0x00, 0xf5, 0x21, 0x00


	//----- nvinfo : EIATTR_KPARAM_INFO
	.align		4
.L_28:
        /*0018*/ 	.byte	0x04, 0x17
        /*001a*/ 	.short	(.L_30 - .L_29)
.L_29:
        /*001c*/ 	.word	0x00000000
        /*0020*/ 	.short	0x0000
        /*0022*/ 	.short	0x0000
        /*0024*/ 	.byte	0x00, 0xf0, 0x21, 0x00


	//----- nvinfo : EIATTR_SPARSE_MMA_MASK
	.align		4
.L_30:
        /*0028*/ 	.byte	0x03, 0x50
        /*002a*/ 	.short	0x0000


	//----- nvinfo : EIATTR_MAXREG_COUNT
	.align		4
        /*002c*/ 	.byte	0x03, 0x1b
        /*002e*/ 	.short	0x00ff


	//----- nvinfo : EIATTR_EXTERNS
	.align		4
        /*0030*/ 	.byte	0x04, 0x0f
        /*0032*/ 	.short	(.L_32 - .L_31)


	//   ....[0]....
	.align		4
.L_31:
        /*0034*/ 	.word	index@(vprintf)


	//----- nvinfo : EIATTR_MERCURY_ISA_VERSION
	.align		4
.L_32:
        /*0038*/ 	.byte	0x03, 0x5f
        /*003a*/ 	.short	0x0101


	//----- nvinfo : EIATTR_VRC_CTA_INIT_COUNT
	.align		4
        /*003c*/ 	.byte	0x02, 0x4a
	.zero		1
	.zero		1


	//----- nvinfo : EIATTR_SYSCALL_OFFSETS
	.align		4
        /*0040*/ 	.byte	0x04, 0x46
        /*0042*/ 	.short	(.L_34 - .L_33)


	//   ....[0]....
.L_33:
        /*0044*/ 	.word	0x00000f60


	//   ....[1]....
        /*0048*/ 	.word	0x000010d0


	//   ....[2]....
        /*004c*/ 	.word	0x000011c0


	//   ....[3]....
        /*0050*/ 	.word	0x000012b0


	//   ....[4]....
        /*0054*/ 	.word	0x000013a0


	//   ....[5]....
        /*0058*/ 	.word	0x00001490


	//   ....[6]....
        /*005c*/ 	.word	0x00001580


	//   ....[7]....
        /*0060*/ 	.word	0x00001670


	//   ....[8]....
        /*0064*/ 	.word	0x00001760


	//   ....[9]....
        /*0068*/ 	.word	0x00001850


	//   ....[10]....
        /*006c*/ 	.word	0x00001940


	//   ....[11]....
        /*0070*/ 	.word	0x000019b0


	//----- nvinfo : EIATTR_EXIT_INSTR_OFFSETS
	.align		4
.L_34:
        /*0074*/ 	.byte	0x04, 0x1c
        /*0076*/ 	.short	(.L_36 - .L_35)


	//   ....[0]....
.L_35:
        /*0078*/ 	.word	0x00000120


	//   ....[1]....
        /*007c*/ 	.word	0x000019c0


	//----- nvinfo : EIATTR_CRS_STACK_SIZE
	.align		4
.L_36:
        /*0080*/ 	.byte	0x04, 0x1e
        /*0082*/ 	.short	(.L_38 - .L_37)
.L_37:
        /*0084*/ 	.word	0x00000000


	//----- nvinfo : EIATTR_CBANK_PARAM_SIZE
	.align		4
.L_38:
        /*0088*/ 	.byte	0x03, 0x19
        /*008a*/ 	.short	0x0010


	//----- nvinfo : EIATTR_PARAM_CBANK
	.align		4
        /*008c*/ 	.byte	0x04, 0x0a
        /*008e*/ 	.short	(.L_40 - .L_39)
	.align		4
.L_39:
        /*0090*/ 	.word	index@(.nv.constant0._Z16debugPrintKernelxPKd)
        /*0094*/ 	.short	0x0380
        /*0096*/ 	.short	0x0010


	//----- nvinfo : EIATTR_SW_WAR
	.align		4
.L_40:
        /*0098*/ 	.byte	0x04, 0x36
        /*009a*/ 	.short	(.L_42 - .L_41)
.L_41:
        /*009c*/ 	.word	0x00000008
.L_42:


//--------------------- .nv.info._Z12fillKsKernelxdPd --------------------------
	.section	.nv.info._Z12fillKsKernelxdPd,"",@"SHT_CUDA_INFO"
	.sectionflags	@""
	.align	4


	//----- nvinfo : EIATTR_CUDA_API_VERSION
	.align		4
        /*0000*/ 	.byte	0x04, 0x37
        /*0002*/ 	.short	(.L_44 - .L_43)
.L_43:
        /*0004*/ 	.word	0x00000082


	//----- nvinfo : EIATTR_KPARAM_INFO
	.align		4
.L_44:
        /*0008*/ 	.byte	0x04, 0x17
        /*000a*/ 	.short	(.L_46 - .L_45)
.L_45:
        /*000c*/ 	.word	0x00000000
        /*0010*/ 	.short	0x0002
        /*0012*/ 	.short	0x0010
        /*0014*/ 	.byte	0x00, 0xf5, 0x21, 0x00


	//----- nvinfo : EIATTR_KPARAM_INFO
	.align		4
.L_46:
        /*0018*/ 	.byte	0x04, 0x17
        /*001a*/ 	.short	(.L_48 - .L_47)
.L_47:
        /*001c*/ 	.word	0x00000000
        /*0020*/ 	.short	0x0001
        /*0022*/ 	.short	0x0008
        /*0024*/ 	.byte	0x00, 0xf0, 0x21, 0x00


	//----- nvinfo : EIATTR_KPARAM_INFO
	.align		4
.L_48:
        /*0028*/ 	.byte	0x04, 0x17
        /*002a*/ 	.short	(.L_50 - .L_49)
.L_49:
        /*002c*/ 	.word	0x00000000
        /*0030*/ 	.short	0x0000
        /*0032*/ 	.short	0x0000
        /*0034*/ 	.byte	0x00, 0xf0, 0x21, 0x00


	//----- nvinfo : EIATTR_SPARSE_MMA_MASK
	.align		4
.L_50:
        /*0038*/ 	.byte	0x03, 0x50
        /*003a*/ 	.short	0x0000


	//----- nvinfo : EIATTR_MAXREG_COUNT
	.align		4
        /*003c*/ 	.byte	0x03, 0x1b
        /*003e*/ 	.short	0x00ff


	//----- nvinfo : EIATTR_MERCURY_ISA_VERSION
	.align		4
        /*0040*/ 	.byte	0x03, 0x5f
        /*0042*/ 	.short	0x0101


	//----- nvinfo : EIATTR_VRC_CTA_INIT_COUNT
	.align		4
        /*0044*/ 	.byte	0x02, 0x4a
	.zero		1
	.zero		1


	//----- nvinfo : EIATTR_EXIT_INSTR_OFFSETS
	.align		4
        /*0048*/ 	.byte	0x04, 0x1c
        /*004a*/ 	.short	(.L_52 - .L_51)


	//   ....[0]....
.L_51:
        /*004c*/ 	.word	0x00000130


	//   ....[1]....
        /*0050*/ 	.word	0x000001d0


	//   ....[2]....
        /*0054*/ 	.word	0x00000450


	//   ....[3]....
        /*0058*/ 	.word	0x00000cd0


	//----- nvinfo : EIATTR_CRS_STACK_SIZE
	.align		4
.L_52:
        /*005c*/ 	.byte	0x04, 0x1e
        /*005e*/ 	.short	(.L_54 - .L_53)
.L_53:
        /*0060*/ 	.word	0x00000000


	//----- nvinfo : EIATTR_CBANK_PARAM_SIZE
	.align		4
.L_54:
        /*0064*/ 	.byte	0x03, 0x19
        /*0066*/ 	.short	0x0018


	//----- nvinfo : EIATTR_PARAM_CBANK
	.align		4
        /*0068*/ 	.byte	0x04, 0x0a
        /*006a*/ 	.short	(.L_56 - .L_55)
	.align		4
.L_55:
        /*006c*/ 	.word	index@(.nv.constant0._Z12fillKsKernelxdPd)
        /*0070*/ 	.short	0x0380
        /*0072*/ 	.short	0x0018


	//----- nvinfo : EIATTR_SW_WAR
	.align		4
.L_56:
        /*0074*/ 	.byte	0x04, 0x36
        /*0076*/ 	.short	(.L_58 - .L_57)
.L_57:
        /*0078*/ 	.word	0x00000008
.L_58:


//--------------------- .nv.info._Z22injectMsgHistoryKernelxPd --------------------------
	.section	.nv.info._Z22injectMsgHistoryKernelxPd,"",@"SHT_CUDA_INFO"
	.sectionflags	@""
	.align	4


	//----- nvinfo : EIATTR_CUDA_API_VERSION
	.align		4
        /*0000*/ 	.byte	0x04, 0x37
        /*0002*/ 	.short	(.L_60 - .L_59)
.L_59:
        /*0004*/ 	.word	0x00000082


	//----- nvinfo : EIATTR_KPARAM_INFO
	.align		4
.L_60:
        /*0008*/ 	.byte	0x04, 0x17
        /*000a*/ 	.short	(.L_62 - .L_61)
.L_61:
        /*000c*/ 	.word	0x00000000
        /*0010*/ 	.short	0x0001
        /*0012*/ 	.short	0x0008
        /*0014*/ 	.byte	0x00, 0xf5, 0x21, 0x00


	//----- nvinfo : EIATTR_KPARAM_INFO
	.align		4
.L_62:
        /*0018*/ 	.byte	0x04, 0x17
        /*001a*/ 	.short	(.L_64 - .L_63)
.L_63:
        /*001c*/ 	.word	0x00000000
        /*0020*/ 	.short	0x0000
        /*0022*/ 	.short	0x0000
        /*0024*/ 	.byte	0x00, 0xf0, 0x21, 0x00


	//----- nvinfo : EIATTR_SPARSE_MMA_MASK
	.align		4
.L_64:
        /*0028*/ 	.byte	0x03, 0x50
        /*002a*/ 	.short	0x0000


	//----- nvinfo : EIATTR_MAXREG_COUNT
	.align		4
        /*002c*/ 	.byte	0x03, 0x1b
        /*002e*/ 	.short	0x00ff


	//----- nvinfo : EIATTR_MERCURY_ISA_VERSION
	.align		4
        /*0030*/ 	.byte	0x03, 0x5f
        /*0032*/ 	.short	0x0101


	//----- nvinfo : EIATTR_VRC_CTA_INIT_COUNT
	.align		4
        /*0034*/ 	.byte	0x02, 0x4a
	.zero		1
	.zero		1


	//----- nvinfo : EIATTR_EXIT_INSTR_OFFSETS
	.align		4
        /*0038*/ 	.byte	0x04, 0x1c
        /*003a*/ 	.short	(.L_66 - .L_65)


	//   ....[0]....
.L_65:
        /*003c*/ 	.word	0x00000130


	//   ....[1]....
        /*0040*/ 	.word	0x00000220


	//   ....[2]....
        /*0044*/ 	.word	0x000002e0


	//   ....[3]....
        /*0048*/ 	.word	0x00000370


	//   ....[4]....
        /*004c*/ 	.word	0x00000460


	//   ....[5]....
        /*0050*/ 	.word	0x000005c0


	//----- nvinfo : EIATTR_CBANK_PARAM_SIZE
	.align		4
.L_66:
        /*0054*/ 	.byte	0x03, 0x19
        /*0056*/ 	.short	0x0010


	//----- nvinfo : EIATTR_PARAM_CBANK
	.align		4
        /*0058*/ 	.byte	0x04, 0x0a
        /*005a*/ 	.short	(.L_68 - .L_67)
	.align		4
.L_67:
        /*005c*/ 	.word	index@(.nv.constant0._Z22injectMsgHistoryKernelxPd)
        /*0060*/ 	.short	0x0380
        /*0062*/ 	.short	0x0010


	//----- nvinfo : EIATTR_SW_WAR
	.align		4
.L_68:
        /*0064*/ 	.byte	0x04, 0x36
        /*0066*/ 	.short	(.L_70 - .L_69)
.L_69:
        /*0068*/ 	.word	0x00000008
.L_70:


//--------------------- .nv.callgraph             --------------------------
	.section	.nv.callgraph,"",@"SHT_CUDA_CALLGRAPH"
	.align	4
	.sectionentsize	8
	.align		4
        /*0000*/ 	.word	0x00000000
	.align		4
        /*0004*/ 	.word	0xffffffff
	.align		4
        /*0008*/ 	.word	index@(_Z16debugPrintKernelxPKd)
	.align		4
        /*000c*/ 	.word	index@(vprintf)
	.align		4
        /*0010*/ 	.word	0x00000000
	.align		4
        /*0014*/ 	.word	0xfffffffe
	.align		4
        /*0018*/ 	.word	0x00000000
	.align		4
        /*001c*/ 	.word	0xfffffffd
	.align		4
        /*0020*/ 	.word	0x00000000
	.align		4
        /*0024*/ 	.word	0xfffffffc


//--------------------- .nv.constant4             --------------------------
	.section	.nv.constant4,"a",@progbits
	.align	8
	.align		8
.nv.constant4:
        /*0000*/ 	.dword	vprintf
	.align		8
        /*0008*/ 	.dword	$str
	.align		8
        /*0010*/ 	.dword	$str$1
	.align		8
        /*0018*/ 	.dword	$str$2


//--------------------- .text._Z16debugPrintKernelxPKd --------------------------
	.section	.text._Z16debugPrintKernelxPKd,"ax",@progbits
	.align	128
        .global         _Z16debugPrintKernelxPKd
        .type           _Z16debugPrintKernelxPKd,@function
        .size           _Z16debugPrintKernelxPKd,(.L_x_49 - _Z16debugPrintKernelxPKd)
        .other          _Z16debugPrintKernelxPKd,@"STO_CUDA_ENTRY STV_DEFAULT"
_Z16debugPrintKernelxPKd:
.text._Z16debugPrintKernelxPKd:
[----:B------:R-:W0:Y:S01]  /*0000*/  LDC R1, c[0x0][0x37c] ;  /* 0x0000df00ff017b82 */ /* 0x000e220000000800 */
[----:B------:R-:W1:Y:S07]  /*0010*/  S2R R0, SR_CTAID.Y ;  /* 0x0000000000007919 */ /* 0x000e6e0000002600 */
[----:B------:R-:W1:Y:S01]  /*0020*/  S2UR UR5, SR_CTAID.X ;  /* 0x00000000000579c3 */ /* 0x000e620000002500 */
[----:B------:R-:W2:Y:S01]  /*0030*/  LDCU UR4, c[0x0][0x2f8] ;  /* 0x00005f00ff0477ac */ /* 0x000ea20008000800 */
[----:B0-----:R-:W-:Y:S01]  /*0040*/  VIADD R1, R1, 0xffffffe8 ;  /* 0xffffffe801017836 */ /* 0x001fe20000000000 */
[----:B------:R-:W1:Y:S01]  /*0050*/  S2R R3, SR_TID.Z ;  /* 0x0000000000037919 */ /* 0x000e620000002300 */
[----:B------:R-:W0:Y:S04]  /*0060*/  S2R R17, SR_CTAID.Z ;  /* 0x0000000000117919 */ /* 0x000e280000002700 */
[----:B------:R-:W3:Y:S01]  /*0070*/  LDC.64 R20, c[0x0][0x380] ;  /* 0x0000e000ff147b82 */ /* 0x000ee20000000a00 */
[----:B------:R-:W0:Y:S01]  /*0080*/  S2R R22, SR_TID.X ;  /* 0x0000000000167919 */ /* 0x000e220000002100 */
[----:B------:R-:W4:Y:S01]  /*0090*/  S2R R18, SR_TID.Y ;  /* 0x0000000000127919 */ /* 0x000f220000002200 */
[----:B---3--:R-:W-:-:S02]  /*00a0*/  ISETP.LT.U32.AND P1, PT, R20, 0x9, PT ;  /* 0x000000091400780c */ /* 0x008fc40003f21070 */
[----:B-1----:R-:W-:Y:S01]  /*00b0*/  LOP3.LUT R0, R3, UR5, R0, 0xfe, !PT ;  /* 0x0000000503007c12 */ /* 0x002fe2000f8efe00 */
[----:B------:R-:W1:Y:S03]  /*00c0*/  LDCU UR5, c[0x0][0x2fc] ;  /* 0x00005f80ff0577ac */ /* 0x000e660008000800 */
[----:B0-----:R-:W-:-:S04]  /*00d0*/  LOP3.LUT R3, R22, R0, R17, 0xfe, !PT ;  /* 0x0000000016037212 */ /* 0x001fc800078efe11 */
[----:B----4-:R-:W-:-:S04]  /*00e0*/  LOP3.LUT P0, RZ, R3, R18, RZ, 0xfc, !PT ;  /* 0x0000001203ff7212 */ /* 0x010fc8000780fcff */
[----:B------:R-:W-:Y:S02]  /*00f0*/  ISETP.LT.OR.EX P0, PT, R21, RZ, P0, P1 ;  /* 0x000000ff1500720c */ /* 0x000fe40000701710 */
[----:B--2---:R-:W-:-:S05]  /*0100*/  IADD3 R16, P1, PT, R1, UR4, RZ ;  /* 0x0000000401107c10 */ /* 0x004fca000ff3e0ff */
[----:B-1----:R-:W-:-:S06]  /*0110*/  IMAD.X R2, RZ, RZ, UR5, P1 ;  /* 0x00000005ff027e24 */ /* 0x002fcc00088e06ff */
[----:B------:R-:W-:Y:S05]  /*0120*/  @P0 EXIT ;  /* 0x000000000000094d */ /* 0x000fea0003800000 */
[----:B------:R-:W0:Y:S01]  /*0130*/  LDC.64 R14, c[0x0][0x380] ;  /* 0x0000e000ff0e7b82 */ /* 0x000e220000000a00 */
[----:B------:R-:W-:Y:S01]  /*0140*/  ISETP.GT.U32.AND P0, PT, R17, 0x9, PT ;  /* 0x000000091100780c */ /* 0x000fe20003f04070 */
[----:B------:R-:W1:Y:S01]  /*0150*/  LDCU.64 UR36, c[0x0][0x358] ;  /* 0x00006b00ff2477ac */ /* 0x000e620008000a00 */
[----:B------:R-:W-:Y:S01]  /*0160*/  CS2R R12, SRZ ;  /* 0x00000000000c7805 */ /* 0x000fe2000001ff00 */
[----:B0-----:R0:W2:Y:S10]  /*0170*/  I2F.F64.U64 R8, R14 ;  /* 0x0000000e00087312 */ /* 0x0010b40000301800 */
[----:B-1----:R-:W-:Y:S05]  /*0180*/  @P0 BRA `(.L_x_0) ;  /* 0x0000000c00440947 */ /* 0x002fea0003800000 */
[----:B------:R-:W-:Y:S01]  /*0190*/  IMAD.WIDE.U32 R4, R21, -0x33333333, RZ ;  /* 0xcccccccd15047825 */ /* 0x000fe200078e00ff */
[----:B------:R-:W1:Y:S03]  /*01a0*/  LDCU.64 UR4, c[0x0][0x388] ;  /* 0x00007100ff0477ac */ /* 0x000e660008000a00 */
[----:B------:R-:W-:Y:S02]  /*01b0*/  IMAD.MOV.U32 R19, RZ, RZ, RZ ;  /* 0x000000ffff137224 */ /* 0x000fe400078e00ff */
[----:B------:R-:W-:-:S04]  /*01c0*/  IMAD.WIDE.U32 R6, P0, R20, -0x33333334, R4 ;  /* 0xcccccccc14067825 */ /* 0x000fc80007800004 */
[----:B------:R-:W-:-:S04]  /*01d0*/  IMAD.WIDE.U32 R4, R20, -0x33333333, RZ ;  /* 0xcccccccd14047825 */ /* 0x000fc800078e00ff */
[----:B------:R-:W-:Y:S01]  /*01e0*/  IMAD.X R11, RZ, RZ, RZ, P0 ;  /* 0x000000ffff0b7224 */ /* 0x000fe200000e06ff */
[----:B------:R-:W-:Y:S01]  /*01f0*/  IADD3 RZ, P0, PT, R5, R6, RZ ;  /* 0x0000000605ff7210 */ /* 0x000fe20007f1e0ff */
[----:B------:R-:W-:Y:S02]  /*0200*/  IMAD.MOV.U32 R10, RZ, RZ, R7 ;  /* 0x000000ffff0a7224 */ /* 0x000fe400078e0007 */
[----:B------:R-:W-:Y:S02]  /*0210*/  IMAD.MOV.U32 R23, RZ, RZ, RZ ;  /* 0x000000ffff177224 */ /* 0x000fe400078e00ff */
[----:B------:R-:W-:-:S04]  /*0220*/  IMAD.WIDE.U32.X R4, R21, -0x33333334, R10, P0 ;  /* 0xcccccccc15047825 */ /* 0x000fc800000e040a */
[----:B------:R-:W-:Y:S01]  /*0230*/  IMAD R11, R17, 0x186a0, RZ ;  /* 0x000186a0110b7824 */ /* 0x000fe200078e02ff */
[--C-:B------:R-:W-:Y:S02]  /*0240*/  SHF.R.U64 R3, R4, 0x3, R5.reuse ;  /* 0x0000000304037819 */ /* 0x100fe40000001205 */
[----:B------:R-:W-:-:S03]  /*0250*/  SHF.R.U32.HI R0, RZ, 0x3, R5 ;  /* 0x00000003ff007819 */ /* 0x000fc60000011605 */
[----:B------:R-:W-:-:S04]  /*0260*/  IMAD.WIDE.U32 R4, R3, -0xa, R14 ;  /* 0xfffffff603047825 */ /* 0x000fc800078e000e */
[----:B------:R-:W-:-:S05]  /*0270*/  IMAD R0, R0, -0xa, RZ ;  /* 0xfffffff600007824 */ /* 0x000fca00078e02ff */
[----:B------:R-:W-:Y:S01]  /*0280*/  IADD3 R0, PT, PT, R5, -R3, R0 ;  /* 0x8000000305007210 */ /* 0x000fe20007ffe000 */
[----:B------:R-:W-:-:S04]  /*0290*/  IMAD.WIDE.U32 R4, R4, 0xa, R18 ;  /* 0x0000000a04047825 */ /* 0x000fc800078e0012 */
[----:B------:R-:W-:Y:S02]  /*02a0*/  IMAD R3, R0, 0xa, RZ ;  /* 0x0000000a00037824 */ /* 0x000fe400078e02ff */
[----:B------:R-:W-:-:S04]  /*02b0*/  IMAD.WIDE.U32 R6, R4, 0xa, R22 ;  /* 0x0000000a04067825 */ /* 0x000fc800078e0016 */
[----:B------:R-:W-:Y:S01]  /*02c0*/  IMAD.IADD R4, R5, 0x1, R3 ;  /* 0x0000000105047824 */ /* 0x000fe200078e0203 */
[----:B------:R-:W-:-:S03]  /*02d0*/  IADD3 R0, P0, PT, R11, R6, RZ ;  /* 0x000000060b007210 */ /* 0x000fc60007f1e0ff */
[----:B------:R-:W-:Y:S01]  /*02e0*/  IMAD R3, R4, 0xa, RZ ;  /* 0x0000000a04037824 */ /* 0x000fe200078e02ff */
[----:B-1----:R-:W-:-:S03]  /*02f0*/  LEA R12, P1, R0, UR4, 0x3 ;  /* 0x00000004000c7c11 */ /* 0x002fc6000f8218ff */
[----:B------:R-:W-:-:S05]  /*0300*/  IMAD.X R7, R7, 0x1, R3, P0 ;  /* 0x0000000107077824 */ /* 0x000fca00000e0603 */
[----:B------:R-:W-:-:S05]  /*0310*/  LEA.HI.X R13, R0, UR5, R7, 0x3, P1 ;  /* 0x00000005000d7c11 */ /* 0x000fca00088f1c07 */
[----:B------:R-:W3:Y:S04]  /*0320*/  LDG.E.64.CONSTANT R6, desc[UR36][R12.64] ;  /* 0x000000240c067981 */ /* 0x000ee8000c1e9b00 */
[----:B0-----:R-:W4:Y:S04]  /*0330*/  LDG.E.64.CONSTANT R14, desc[UR36][R12.64+0x1f40] ;  /* 0x001f40240c0e7981 */ /* 0x001f28000c1e9b00 */
[----:B------:R-:W4:Y:S04]  /*0340*/  LDG.E.64.CONSTANT R32, desc[UR36][R12.64+0x3e80] ;  /* 0x003e80240c207981 */ /* 0x000f28000c1e9b00 */
[----:B------:R0:W5:Y:S01]  /*0350*/  LDG.E.64.CONSTANT R26, desc[UR36][R12.64+0x5dc0] ;  /* 0x005dc0240c1a7981 */ /* 0x000162000c1e9b00 */
[----:B------:R-:W1:Y:S01]  /*0360*/  MUFU.RCP64H R5, 6 ;  /* 0x4018000000057908 */ /* 0x000e620000001800 */
[----:B------:R-:W-:-:S02]  /*0370*/  HFMA2 R4, -RZ, RZ, 0, 5.9604644775390625e-08 ;  /* 0x00000001ff047431 */ /* 0x000fc400000001ff */
[----:B------:R-:W-:Y:S02]  /*0380*/  IMAD.MOV.U32 R24, RZ, RZ, 0x0 ;  /* 0x00000000ff187424 */ /* 0x000fe400078e00ff */
[----:B------:R-:W-:-:S06]  /*0390*/  IMAD.MOV.U32 R25, RZ, RZ, 0x40180000 ;  /* 0x40180000ff197424 */ /* 0x000fcc00078e00ff */
[----:B-1----:R-:W-:-:S08]  /*03a0*/  DFMA R10, R4, -R24, 1 ;  /* 0x3ff00000040a742b */ /* 0x002fd00000000818 */
[----:B------:R-:W-:-:S08]  /*03b0*/  DFMA R10, R10, R10, R10 ;  /* 0x0000000a0a0a722b */ /* 0x000fd0000000000a */
[----:B------:R-:W-:Y:S02]  /*03c0*/  DFMA R4, R4, R10, R4 ;  /* 0x0000000a0404722b */ /* 0x000fe40000000004 */
[----:B--2---:R-:W-:-:S06]  /*03d0*/  DADD R10, -R8, 2 ;  /* 0x40000000080a7429 */ /* 0x004fcc0000000100 */
[----:B------:R-:W-:Y:S02]  /*03e0*/  DFMA R24, R4, -R24, 1 ;  /* 0x3ff000000418742b */ /* 0x000fe40000000818 */
[----:B------:R-:W-:-:S06]  /*03f0*/  DMUL R20, R10, R10 ;  /* 0x0000000a0a147228 */ /* 0x000fcc0000000000 */
[----:B------:R-:W-:Y:S02]  /*0400*/  DFMA R4, R4, R24, R4 ;  /* 0x000000180404722b */ /* 0x000fe40000000004 */
[----:B------:R-:W-:Y:S02]  /*0410*/  DMUL R30, R10, R20 ;  /* 0x000000140a1e7228 */ /* 0x000fe40000000000 */
[----:B------:R-:W-:-:S06]  /*0420*/  DMUL R20, R20, 0.5 ;  /* 0x3fe0000014147828 */ /* 0x000fcc0000000000 */
[----:B------:R-:W-:Y:S02]  /*0430*/  DMUL R24, R30, R4 ;  /* 0x000000041e187228 */ /* 0x000fe40000000000 */
[----:B------:R-:W-:-:S06]  /*0440*/  FSETP.GEU.AND P1, PT, |R31|, 6.5827683646048100446e-37, PT ;  /* 0x036000001f00780b */ /* 0x000fcc0003f2e200 */
[----:B------:R-:W-:-:S08]  /*0450*/  DFMA R28, R24, -6, R30 ;  /* 0xc0180000181c782b */ /* 0x000fd0000000001e */
[----:B------:R-:W-:-:S10]  /*0460*/  DFMA R4, R4, R28, R24 ;  /* 0x0000001c0404722b */ /* 0x000fd40000000018 */
[----:B------:R-:W-:-:S05]  /*0470*/  FFMA R0, RZ, 2.375, R5 ;  /* 0x40180000ff007823 */ /* 0x000fca0000000005 */
[----:B------:R-:W-:Y:S01]  /*0480*/  FSETP.GT.AND P0, PT, |R0|, 1.469367938527859385e-39, PT ;  /* 0x001000000000780b */ /* 0x000fe20003f04200 */
[----:B------:R-:W-:Y:S01]  /*0490*/  IMAD.MOV.U32 R0, RZ, RZ, RZ ;  /* 0x000000ffff007224 */ /* 0x000fe200078e00ff */
[----:B---3--:R-:W-:-:S08]  /*04a0*/  DADD R6, RZ, R6 ;  /* 0x00000000ff067229 */ /* 0x008fd00000000006 */
[----:B----4-:R-:W-:-:S08]  /*04b0*/  DFMA R6, R10, R14, R6 ;  /* 0x0000000e0a06722b */ /* 0x010fd00000000006 */
[----:B------:R-:W-:Y:S01]  /*04c0*/  DFMA R32, R32, R20, R6 ;  /* 0x000000142020722b */ /* 0x000fe20000000006 */
[----:B0-----:R-:W-:Y:S10]  /*04d0*/  @P0 BRA P1, `(.L_x_1) ;  /* 0x00000000001c0947 */ /* 0x001ff40000800000 */
[----:B------:R-:W-:Y:S01]  /*04e0*/  IMAD.MOV.U32 R24, RZ, RZ, R30 ;  /* 0x000000ffff187224 */ /* 0x000fe200078e001e */
[----:B------:R-:W-:Y:S01]  /*04f0*/  MOV R4, 0x530 ;  /* 0x0000053000047802 */ /* 0x000fe20000000f00 */
[----:B------:R-:W-:Y:S02]  /*0500*/  IMAD.MOV.U32 R25, RZ, RZ, R31 ;  /* 0x000000ffff197224 */ /* 0x000fe400078e001f */
[----:B------:R-:W-:-:S07]  /*0510*/  IMAD.MOV.U32 R3, RZ, RZ, 0x40180000 ;  /* 0x40180000ff037424 */ /* 0x000fce00078e00ff */
[----:B-----5:R-:W-:Y:S05]  /*0520*/  CALL.REL.NOINC `($__internal_0_$__cuda_sm20_div_rn_f64_full) ;  /* 0x0000001400287944 */ /* 0x020fea0003c00000 */
[----:B------:R-:W-:Y:S02]  /*0530*/  IMAD.MOV.U32 R4, RZ, RZ, R6 ;  /* 0x000000ffff047224 */ /* 0x000fe400078e0006 */
[----:B------:R-:W-:-:S07]  /*0540*/  IMAD.MOV.U32 R5, RZ, RZ, R7 ;  /* 0x000000ffff057224 */ /* 0x000fce00078e0007 */
.L_x_1:
[----:B------:R0:W5:Y:S01]  /*0550*/  LDG.E.64.CONSTANT R28, desc[UR36][R12.64+0x7d00] ;  /* 0x007d00240c1c7981 */ /* 0x000162000c1e9b00 */
[----:B------:R-:W1:Y:S01]  /*0560*/  MUFU.RCP64H R7, 24 ;  /* 0x4038000000077908 */ /* 0x000e620000001800 */
[----:B------:R-:W-:Y:S01]  /*0570*/  IMAD.MOV.U32 R20, RZ, RZ, 0x0 ;  /* 0x00000000ff147424 */ /* 0x000fe200078e00ff */
[----:B------:R-:W-:Y:S01]  /*0580*/  DMUL R30, R10, R30 ;  /* 0x0000001e0a1e7228 */ /* 0x000fe20000000000 */
[----:B------:R-:W-:Y:S01]  /*0590*/  IMAD.MOV.U32 R21, RZ, RZ, 0x40380000 ;  /* 0x40380000ff157424 */ /* 0x000fe200078e00ff */
[----:B-----5:R-:W-:Y:S01]  /*05a0*/  DFMA R26, R26, R4, R32 ;  /* 0x000000041a1a722b */ /* 0x020fe20000000020 */
[----:B------:R-:W-:-:S07]  /*05b0*/  IMAD.MOV.U32 R6, RZ, RZ, 0x1 ;  /* 0x00000001ff067424 */ /* 0x000fce00078e00ff */
[----:B------:R-:W-:Y:S01]  /*05c0*/  FSETP.GEU.AND P1, PT, |R31|, 6.5827683646048100446e-37, PT ;  /* 0x036000001f00780b */ /* 0x000fe20003f2e200 */
[----:B-1----:R-:W-:-:S08]  /*05d0*/  DFMA R14, R6, -R20, 1 ;  /* 0x3ff00000060e742b */ /* 0x002fd00000000814 */
[----:B------:R-:W-:-:S08]  /*05e0*/  DFMA R14, R14, R14, R14 ;  /* 0x0000000e0e0e722b */ /* 0x000fd0000000000e */
[----:B------:R-:W-:-:S08]  /*05f0*/  DFMA R14, R6, R14, R6 ;  /* 0x0000000e060e722b */ /* 0x000fd00000000006 */
[----:B------:R-:W-:-:S08]  /*0600*/  DFMA R6, R14, -R20, 1 ;  /* 0x3ff000000e06742b */ /* 0x000fd00000000814 */
[----:B------:R-:W-:-:S08]  /*0610*/  DFMA R6, R14, R6, R14 ;  /* 0x000000060e06722b */ /* 0x000fd0000000000e */
[----:B------:R-:W-:-:S08]  /*0620*/  DMUL R14, R30, R6 ;  /* 0x000000061e0e7228 */ /* 0x000fd00000000000 */
[----:B------:R-:W-:-:S08]  /*0630*/  DFMA R20, R14, -24, R30 ;  /* 0xc03800000e14782b */ /* 0x000fd0000000001e */
[----:B------:R-:W-:-:S10]  /*0640*/  DFMA R6, R6, R20, R14 ;  /* 0x000000140606722b */ /* 0x000fd4000000000e */
[----:B------:R-:W-:-:S05]  /*0650*/  FFMA R3, RZ, 2.875, R7 ;  /* 0x40380000ff037823 */ /* 0x000fca0000000007 */
[----:B------:R-:W-:-:S13]  /*0660*/  FSETP.GT.AND P0, PT, |R3|, 1.469367938527859385e-39, PT ;  /* 0x001000000300780b */ /* 0x000fda0003f04200 */
[----:B0-----:R-:W-:Y:S05]  /*0670*/  @P0 BRA P1, `(.L_x_2) ;  /* 0x0000000000140947 */ /* 0x001fea0000800000 */
[----:B------:R-:W-:Y:S01]  /*0680*/  IMAD.MOV.U32 R24, RZ, RZ, R30 ;  /* 0x000000ffff187224 */ /* 0x000fe200078e001e */
[----:B------:R-:W-:Y:S01]  /*0690*/  MOV R25, R31 ;  /* 0x0000001f00197202 */ /* 0x000fe20000000f00 */
[----:B------:R-:W-:Y:S01]  /*06a0*/  IMAD.MOV.U32 R3, RZ, RZ, 0x40380000 ;  /* 0x40380000ff037424 */ /* 0x000fe200078e00ff */
[----:B------:R-:W-:-:S07]  /*06b0*/  MOV R4, 0x6d0 ;  /* 0x000006d000047802 */ /* 0x000fce0000000f00 */
[----:B------:R-:W-:Y:S05]  /*06c0*/  CALL.REL.NOINC `($__internal_0_$__cuda_sm20_div_rn_f64_full) ;  /* 0x0000001000c07944 */ /* 0x000fea0003c00000 */
.L_x_2:
[----:B------:R0:W5:Y:S01]  /*06d0*/  LDG.E.64.CONSTANT R32, desc[UR36][R12.64+0x9c40] ;  /* 0x009c40240c207981 */ /* 0x000162000c1e9b00 */
[----:B------:R-:W1:Y:S01]  /*06e0*/  MUFU.RCP64H R5, 120 ;  /* 0x405e000000057908 */ /* 0x000e620000001800 */
[----:B------:R-:W-:Y:S01]  /*06f0*/  IMAD.MOV.U32 R20, RZ, RZ, 0x0 ;  /* 0x00000000ff147424 */ /* 0x000fe200078e00ff */
[----:B------:R-:W-:Y:S01]  /*0700*/  DMUL R30, R10, R30 ;  /* 0x0000001e0a1e7228 */ /* 0x000fe20000000000 */
[----:B------:R-:W-:Y:S01]  /*0710*/  IMAD.MOV.U32 R21, RZ, RZ, 0x405e0000 ;  /* 0x405e0000ff157424 */ /* 0x000fe200078e00ff */
[----:B------:R-:W-:Y:S01]  /*0720*/  DFMA R28, R28, R6, R26 ;  /* 0x000000061c1c722b */ /* 0x000fe2000000001a */
        /* <DEDUP_REMOVED lines=10> */
[----:B------:R-:W-:-:S05]  /*07d0*/  FFMA R3, RZ, 3.46875, R5 ;  /* 0x405e0000ff037823 */ /* 0x000fca0000000005 */
[----:B------:R-:W-:-:S13]  /*07e0*/  FSETP.GT.AND P0, PT, |R3|, 1.469367938527859385e-39, PT ;  /* 0x001000000300780b */ /* 0x000fda0003f04200 */
[----:B0-----:R-:W-:Y:S05]  /*07f0*/  @P0 BRA P1, `(.L_x_3) ;  /* 0x00000000001c0947 */ /* 0x001fea0000800000 */
[----:B------:R-:W-:Y:S01]  /*0800*/  IMAD.MOV.U32 R24, RZ, RZ, R30 ;  /* 0x000000ffff187224 */ /* 0x000fe200078e001e */
[----:B------:R-:W-:Y:S01]  /*0810*/  MOV R4, 0x850 ;  /* 0x0000085000047802 */ /* 0x000fe20000000f00 */
[----:B------:R-:W-:Y:S02]  /*0820*/  IMAD.MOV.U32 R25, RZ, RZ, R31 ;  /* 0x000000ffff197224 */ /* 0x000fe400078e001f */
[----:B------:R-:W-:-:S07]  /*0830*/  IMAD.MOV.U32 R3, RZ, RZ, 0x405e0000 ;  /* 0x405e0000ff037424 */ /* 0x000fce00078e00ff */
[----:B-----5:R-:W-:Y:S05]  /*0840*/  CALL.REL.NOINC `($__internal_0_$__cuda_sm20_div_rn_f64_full) ;  /* 0x0000001000607944 */ /* 0x020fea0003c00000 */
[----:B------:R-:W-:Y:S02]  /*0850*/  IMAD.MOV.U32 R4, RZ, RZ, R6 ;  /* 0x000000ffff047224 */ /* 0x000fe400078e0006 */
[----:B------:R-:W-:-:S07]  /*0860*/  IMAD.MOV.U32 R5, RZ, RZ, R7 ;  /* 0x000000ffff057224 */ /* 0x000fce00078e0007 */
.L_x_3:
[----:B------:R0:W5:Y:S01]  /*0870*/  LDG.E.64.CONSTANT R26, desc[UR36][R12.64+0xbb80] ;  /* 0x00bb80240c1a7981 */ /* 0x000162000c1e9b00 */
[----:B------:R-:W1:Y:S01]  /*0880*/  MUFU.RCP64H R7, 720 ;  /* 0x4086800000077908 */ /* 0x000e620000001800 */
[----:B------:R-:W-:Y:S01]  /*0890*/  IMAD.MOV.U32 R20, RZ, RZ, 0x0 ;  /* 0x00000000ff147424 */ /* 0x000fe200078e00ff */
[----:B------:R-:W-:Y:S01]  /*08a0*/  MOV R21, 0x40868000 ;  /* 0x4086800000157802 */ /* 0x000fe20000000f00 */
[----:B------:R-:W-:Y:S01]  /*08b0*/  IMAD.MOV.U32 R6, RZ, RZ, 0x1 ;  /* 0x00000001ff067424 */ /* 0x000fe200078e00ff */
[----:B------:R-:W-:Y:S02]  /*08c0*/  DMUL R30, R10, R30 ;  /* 0x0000001e0a1e7228 */ /* 0x000fe40000000000 */
[----:B-----5:R-:W-:-:S08]  /*08d0*/  DFMA R32, R32, R4, R28 ;  /* 0x000000042020722b */ /* 0x020fd0000000001c */
        /* <DEDUP_REMOVED lines=9> */
[----:B------:R-:W-:-:S05]  /*0970*/  FFMA R3, RZ, 4.203125, R7 ;  /* 0x40868000ff037823 */ /* 0x000fca0000000007 */
[----:B------:R-:W-:-:S13]  /*0980*/  FSETP.GT.AND P0, PT, |R3|, 1.469367938527859385e-39, PT ;  /* 0x001000000300780b */ /* 0x000fda0003f04200 */
[----:B0-----:R-:W-:Y:S05]  /*0990*/  @P0 BRA P1, `(.L_x_4) ;  /* 0x0000000000140947 */ /* 0x001fea0000800000 */
[----:B------:R-:W-:Y:S01]  /*09a0*/  IMAD.MOV.U32 R24, RZ, RZ, R30 ;  /* 0x000000ffff187224 */ /* 0x000fe200078e001e */
[----:B------:R-:W-:Y:S01]  /*09b0*/  MOV R4, 0x9f0 ;  /* 0x000009f000047802 */ /* 0x000fe20000000f00 */
[----:B------:R-:W-:Y:S02]  /*09c0*/  IMAD.MOV.U32 R25, RZ, RZ, R31 ;  /* 0x000000ffff197224 */ /* 0x000fe400078e001f */
[----:B------:R-:W-:-:S07]  /*09d0*/  IMAD.MOV.U32 R3, RZ, RZ, 0x40868000 ;  /* 0x40868000ff037424 */ /* 0x000fce00078e00ff */
[----:B------:R-:W-:Y:S05]  /*09e0*/  CALL.REL.NOINC `($__internal_0_$__cuda_sm20_div_rn_f64_full) ;  /* 0x0000000c00f87944 */ /* 0x000fea0003c00000 */
.L_x_4:
        /* <DEDUP_REMOVED lines=16> */
[----:B------:R-:W-:-:S05]  /*0af0*/  FFMA R3, RZ, 5.615234375, R5 ;  /* 0x40b3b000ff037823 */ /* 0x000fca0000000005 */
[----:B------:R-:W-:-:S13]  /*0b00*/  FSETP.GT.AND P0, PT, |R3|, 1.469367938527859385e-39, PT ;  /* 0x001000000300780b */ /* 0x000fda0003f04200 */
[----:B0-----:R-:W-:Y:S05]  /*0b10*/  @P0 BRA P1, `(.L_x_5) ;  /* 0x00000000001c0947 */ /* 0x001fea0000800000 */
[----:B------:R-:W-:Y:S01]  /*0b20*/  IMAD.MOV.U32 R24, RZ, RZ, R30 ;  /* 0x000000ffff187224 */ /* 0x000fe200078e001e */
[----:B------:R-:W-:Y:S01]  /*0b30*/  MOV R3, 0x40b3b000 ;  /* 0x40b3b00000037802 */ /* 0x000fe20000000f00 */
[----:B------:R-:W-:Y:S01]  /*0b40*/  IMAD.MOV.U32 R25, RZ, RZ, R31 ;  /* 0x000000ffff197224 */ /* 0x000fe200078e001f */
[----:B------:R-:W-:-:S07]  /*0b50*/  MOV R4, 0xb70 ;  /* 0x00000b7000047802 */ /* 0x000fce0000000f00 */
[----:B-----5:R-:W-:Y:S05]  /*0b60*/  CALL.REL.NOINC `($__internal_0_$__cuda_sm20_div_rn_f64_full) ;  /* 0x0000000c00987944 */ /* 0x020fea0003c00000 */
[----:B------:R-:W-:Y:S02]  /*0b70*/  IMAD.MOV.U32 R4, RZ, RZ, R6 ;  /* 0x000000ffff047224 */ /* 0x000fe400078e0006 */
[----:B------:R-:W-:-:S07]  /*0b80*/  IMAD.MOV.U32 R5, RZ, RZ, R7 ;  /* 0x000000ffff057224 */ /* 0x000fce00078e0007 */
.L_x_5:
        /* <DEDUP_REMOVED lines=16> */
[----:B------:R-:W-:-:S05]  /*0c90*/  FFMA R3, RZ, 7.115234375, R7 ;  /* 0x40e3b000ff037823 */ /* 0x000fca0000000007 */
[----:B------:R-:W-:-:S13]  /*0ca0*/  FSETP.GT.AND P0, PT, |R3|, 1.469367938527859385e-39, PT ;  /* 0x001000000300780b */ /* 0x000fda0003f04200 */
[----:B0-----:R-:W-:Y:S05]  /*0cb0*/  @P0 BRA P1, `(.L_x_6) ;  /* 0x0000000000140947 */ /* 0x001fea0000800000 */
[----:B------:R-:W-:Y:S01]  /*0cc0*/  IMAD.MOV.U32 R24, RZ, RZ, R30 ;  /* 0x000000ffff187224 */ /* 0x000fe200078e001e */
[----:B------:R-:W-:Y:S01]  /*0cd0*/  MOV R4, 0xd10 ;  /* 0x00000d1000047802 */ /* 0x000fe20000000f00 */
[----:B------:R-:W-:Y:S02]  /*0ce0*/  IMAD.MOV.U32 R25, RZ, RZ, R31 ;  /* 0x000000ffff197224 */ /* 0x000fe400078e001f */
[----:B------:R-:W-:-:S07]  /*0cf0*/  IMAD.MOV.U32 R3, RZ, RZ, 0x40e3b000 ;  /* 0x40e3b000ff037424 */ /* 0x000fce00078e00ff */
[----:B------:R-:W-:Y:S05]  /*0d00*/  CALL.REL.NOINC `($__internal_0_$__cuda_sm20_div_rn_f64_full) ;  /* 0x0000000c00307944 */ /* 0x000fea0003c00000 */
.L_x_6:
[----:B------:R-:W5:Y:S01]  /*0d10*/  LDG.E.64.CONSTANT R12, desc[UR36][R12.64+0x11940] ;  /* 0x011940240c0c7981 */ /* 0x000f62000c1e9b00 */
[----:B------:R-:W0:Y:S01]  /*0d20*/  MUFU.RCP64H R5, 362880 ;  /* 0x4116260000057908 */ /* 0x000e220000001800 */
[----:B------:R-:W-:Y:S01]  /*0d30*/  IMAD.MOV.U32 R20, RZ, RZ, 0x0 ;  /* 0x00000000ff147424 */ /* 0x000fe200078e00ff */
[----:B------:R-:W-:Y:S01]  /*0d40*/  MOV R21, 0x41162600 ;  /* 0x4116260000157802 */ /* 0x000fe20000000f00 */
[----:B------:R-:W-:Y:S01]  /*0d50*/  IMAD.MOV.U32 R4, RZ, RZ, 0x1 ;  /* 0x00000001ff047424 */ /* 0x000fe200078e00ff */
[----:B------:R-:W-:Y:S02]  /*0d60*/  DMUL R24, R10, R30 ;  /* 0x0000001e0a187228 */ /* 0x000fe40000000000 */
[----:B------:R-:W-:-:S08]  /*0d70*/  DFMA R26, R26, R6, R28 ;  /* 0x000000061a1a722b */ /* 0x000fd0000000001c */
[----:B------:R-:W-:Y:S01]  /*0d80*/  FSETP.GEU.AND P1, PT, |R25|, 6.5827683646048100446e-37, PT ;  /* 0x036000001900780b */ /* 0x000fe20003f2e200 */
[----:B0-----:R-:W-:-:S08]  /*0d90*/  DFMA R14, R4, -R20, 1 ;  /* 0x3ff00000040e742b */ /* 0x001fd00000000814 */
[----:B------:R-:W-:-:S08]  /*0da0*/  DFMA R14, R14, R14, R14 ;  /* 0x0000000e0e0e722b */ /* 0x000fd0000000000e */
[----:B------:R-:W-:-:S08]  /*0db0*/  DFMA R14, R4, R14, R4 ;  /* 0x0000000e040e722b */ /* 0x000fd00000000004 */
[----:B------:R-:W-:-:S08]  /*0dc0*/  DFMA R4, R14, -R20, 1 ;  /* 0x3ff000000e04742b */ /* 0x000fd00000000814 */
[----:B------:R-:W-:-:S08]  /*0dd0*/  DFMA R4, R14, R4, R14 ;  /* 0x000000040e04722b */ /* 0x000fd0000000000e */
[----:B------:R-:W-:-:S08]  /*0de0*/  DMUL R10, R24, R4 ;  /* 0x00000004180a7228 */ /* 0x000fd00000000000 */
[----:B------:R-:W-:-:S08]  /*0df0*/  DFMA R14, R10, -362880, R24 ;  /* 0xc11626000a0e782b */ /* 0x000fd00000000018 */
[----:B------:R-:W-:-:S10]  /*0e00*/  DFMA R4, R4, R14, R10 ;  /* 0x0000000e0404722b */ /* 0x000fd4000000000a */
[----:B------:R-:W-:-:S05]  /*0e10*/  FFMA R3, RZ, 9.38427734375, R5 ;  /* 0x41162600ff037823 */ /* 0x000fca0000000005 */
[----:B------:R-:W-:-:S13]  /*0e20*/  FSETP.GT.AND P0, PT, |R3|, 1.469367938527859385e-39, PT ;  /* 0x001000000300780b */ /* 0x000fda0003f04200 */
[----:B------:R-:W-:Y:S05]  /*0e30*/  @P0 BRA P1, `(.L_x_7) ;  /* 0x0000000000140947 */ /* 0x000fea0000800000 */
[----:B------:R-:W-:Y:S01]  /*0e40*/  IMAD.MOV.U32 R3, RZ, RZ, 0x41162600 ;  /* 0x41162600ff037424 */ /* 0x000fe200078e00ff */
[----:B------:R-:W-:-:S07]  /*0e50*/  MOV R4, 0xe70 ;  /* 0x00000e7000047802 */ /* 0x000fce0000000f00 */
[----:B-----5:R-:W-:Y:S05]  /*0e60*/  CALL.REL.NOINC `($__internal_0_$__cuda_sm20_div_rn_f64_full) ;  /* 0x0000000800d87944 */ /* 0x020fea0003c00000 */
[----:B------:R-:W-:Y:S02]  /*0e70*/  IMAD.MOV.U32 R4, RZ, RZ, R6 ;  /* 0x000000ffff047224 */ /* 0x000fe400078e0006 */
[----:B------:R-:W-:-:S07]  /*0e80*/  IMAD.MOV.U32 R5, RZ, RZ, R7 ;  /* 0x000000ffff057224 */ /* 0x000fce00078e0007 */
.L_x_7:
[----:B-----5:R-:W-:-:S11]  /*0e90*/  DFMA R12, R12, R4, R26 ;  /* 0x000000040c0c722b */ /* 0x020fd6000000001a */
.L_x_0:
[----:B0-----:R-:W0:Y:S01]  /*0ea0*/  LDC.64 R14, c[0x0][0x380] ;  /* 0x0000e000ff0e7b82 */ /* 0x001e220000000a00 */
[----:B------:R-:W-:Y:S01]  /*0eb0*/  MOV R24, 0x0 ;  /* 0x0000000000187802 */ /* 0x000fe20000000f00 */
[----:B--2---:R1:W-:Y:S01]  /*0ec0*/  STL.64 [R1+0x8], R8 ;  /* 0x0000080801007387 */ /* 0x0043e20000100a00 */
[----:B------:R-:W2:Y:S01]  /*0ed0*/  LDCU.64 UR4, c[0x4][0x8] ;  /* 0x01000100ff0477ac */ /* 0x000ea20008000a00 */
[----:B------:R-:W-:Y:S02]  /*0ee0*/  IMAD.MOV.U32 R6, RZ, RZ, R16 ;  /* 0x000000ffff067224 */ /* 0x000fe400078e0010 */
[----:B------:R1:W-:Y:S01]  /*0ef0*/  STL.64 [R1+0x10], R12 ;  /* 0x0000100c01007387 */ /* 0x0003e20000100a00 */
[----:B------:R-:W-:Y:S01]  /*0f00*/  IMAD.MOV.U32 R7, RZ, RZ, R2 ;  /* 0x000000ffff077224 */ /* 0x000fe200078e0002 */
[----:B------:R1:W3:Y:S01]  /*0f10*/  LDC.64 R10, c[0x4][R24] ;  /* 0x01000000180a7b82 */ /* 0x0002e20000000a00 */
[----:B--2---:R-:W-:Y:S02]  /*0f20*/  IMAD.U32 R4, RZ, RZ, UR4 ;  /* 0x00000004ff047e24 */ /* 0x004fe4000f8e00ff */
[----:B------:R-:W-:Y:S01]  /*0f30*/  IMAD.U32 R5, RZ, RZ, UR5 ;  /* 0x00000005ff057e24 */ /* 0x000fe2000f8e00ff */
[----:B0-----:R1:W-:Y:S06]  /*0f40*/  STL.64 [R1], R14 ;  /* 0x0000000e01007387 */ /* 0x0013ec0000100a00 */
[----:B------:R-:W-:-:S07]  /*0f50*/  LEPC R20, `(.L_x_8) ;  /* 0x000000001014794e */ /* 0x000fce0000000000 */
[----:B-1-3--:R-:W-:Y:S05]  /*0f60*/  CALL.ABS.NOINC R10 ;  /* 0x000000000a007343 */ /* 0x00afea0003c00000 */
.L_x_8:
[----:B------:R-:W0:Y:S01]  /*0f70*/  LDCU.64 UR4, c[0x0][0x388] ;  /* 0x00007100ff0477ac */ /* 0x000e220008000a00 */
[----:B------:R-:W-:Y:S01]  /*0f80*/  IMAD.MOV.U32 R0, RZ, RZ, 0xa ;  /* 0x0000000aff007424 */ /* 0x000fe200078e00ff */
[----:B------:R-:W-:Y:S01]  /*0f90*/  MOV R19, RZ ;  /* 0x000000ff00137202 */ /* 0x000fe20000000f00 */
[----:B------:R-:W-:Y:S02]  /*0fa0*/  IMAD R18, R18, 0xa, R22 ;  /* 0x0000000a12127824 */ /* 0x000fe400078e0216 */
[----:B------:R-:W-:-:S04]  /*0fb0*/  IMAD R5, R17, 0x64, R0 ;  /* 0x0000006411057824 */ /* 0x000fc800078e0200 */
[----:B------:R-:W-:-:S03]  /*0fc0*/  IMAD.WIDE.U32 R4, R5, 0x3e8, R18 ;  /* 0x000003e805047825 */ /* 0x000fc600078e0012 */
[----:B0-----:R-:W-:-:S04]  /*0fd0*/  LEA R18, P0, R4, UR4, 0x3 ;  /* 0x0000000404127c11 */ /* 0x001fc8000f8018ff */
[----:B------:R-:W-:Y:S01]  /*0fe0*/  LEA.HI.X R19, R4, UR5, R5, 0x3, P0 ;  /* 0x0000000504137c11 */ /* 0x000fe200080f1c05 */
[----:B------:R0:W1:Y:S01]  /*0ff0*/  LDC.64 R8, c[0x4][R24] ;  /* 0x0100000018087b82 */ /* 0x0000620000000a00 */
[----:B------:R-:W2:Y:S03]  /*1000*/  LDCU.64 UR4, c[0x4][0x10] ;  /* 0x01000200ff0477ac */ /* 0x000ea60008000a00 */
[----:B------:R-:W3:Y:S01]  /*1010*/  LDG.E.64.CONSTANT R6, desc[UR36][R18.64] ;  /* 0x0000002412067981 */ /* 0x000ee2000c1e9b00 */
[----:B--2---:R-:W-:Y:S02]  /*1020*/  IMAD.U32 R4, RZ, RZ, UR4 ;  /* 0x00000004ff047e24 */ /* 0x004fe4000f8e00ff */
[----:B------:R-:W-:Y:S01]  /*1030*/  IMAD.U32 R5, RZ, RZ, UR5 ;  /* 0x00000005ff057e24 */ /* 0x000fe2000f8e00ff */
[----:B---3--:R-:W2:Y:S02]  /*1040*/  F2I.S64.F64 R6, R6 ;  /* 0x0000000600067311 */ /* 0x008ea40000301900 */
[----:B--2---:R-:W-:Y:S01]  /*1050*/  LOP3.LUT P0, RZ, R6, 0xff, RZ, 0xc0, !PT ;  /* 0x000000ff06ff7812 */ /* 0x004fe2000780c0ff */
[----:B------:R-:W-:-:S03]  /*1060*/  IMAD.MOV.U32 R7, RZ, RZ, R2 ;  /* 0x000000ffff077224 */ /* 0x000fc600078e0002 */
[----:B------:R-:W-:Y:S01]  /*1070*/  SEL R0, R6, 0x5f, P0 ;  /* 0x0000005f06007807 */ /* 0x000fe20000000000 */
[----:B------:R-:W-:-:S03]  /*1080*/  IMAD.MOV.U32 R6, RZ, RZ, R16 ;  /* 0x000000ffff067224 */ /* 0x000fc600078e0010 */
[----:B------:R-:W-:-:S04]  /*1090*/  LOP3.LUT R0, R0, 0xffff, RZ, 0xc0, !PT ;  /* 0x0000ffff00007812 */ /* 0x000fc800078ec0ff */
[----:B------:R-:W-:-:S05]  /*10a0*/  PRMT R0, R0, 0x8880, RZ ;  /* 0x0000888000007816 */ /* 0x000fca00000000ff */
[----:B-1----:R0:W-:Y:S02]  /*10b0*/  STL [R1], R0 ;  /* 0x0000000001007387 */ /* 0x0021e40000100800 */
[----:B------:R-:W-:-:S07]  /*10c0*/  LEPC R20, `(.L_x_9) ;  /* 0x000000001014794e */ /* 0x000fce0000000000 */
[----:B0-----:R-:W-:Y:S05]  /*10d0*/  CALL.ABS.NOINC R8 ;  /* 0x0000000008007343 */ /* 0x001fea0003c00000 */
.L_x_9:
[----:B------:R-:W2:Y:S01]  /*10e0*/  LDG.E.64.CONSTANT R6, desc[UR36][R18.64+0x320] ;  /* 0x0003202412067981 */ /* 0x000ea2000c1e9b00 */
[----:B------:R0:W1:Y:S01]  /*10f0*/  LDC.64 R8, c[0x4][R24] ;  /* 0x0100000018087b82 */ /* 0x0000620000000a00 */
[----:B------:R-:W3:Y:S02]  /*1100*/  LDCU.64 UR4, c[0x4][0x10] ;  /* 0x01000200ff0477ac */ /* 0x000ee40008000a00 */
[----:B---3--:R-:W-:Y:S02]  /*1110*/  IMAD.U32 R4, RZ, RZ, UR4 ;  /* 0x00000004ff047e24 */ /* 0x008fe4000f8e00ff */
[----:B------:R-:W-:Y:S01]  /*1120*/  IMAD.U32 R5, RZ, RZ, UR5 ;  /* 0x00000005ff057e24 */ /* 0x000fe2000f8e00ff */
[----:B--2---:R-:W2:Y:S02]  /*1130*/  F2I.S64.F64 R6, R6 ;  /* 0x0000000600067311 */ /* 0x004ea40000301900 */
        /* <DEDUP_REMOVED lines=9> */
.L_x_10:
[----:B------:R-:W2:Y:S01]  /*11d0*/  LDG.E.64.CONSTANT R6, desc[UR36][R18.64+0x640] ;  /* 0x0006402412067981 */ /* 0x000ea2000c1e9b00 */
[----:B------:R0:W1:Y:S01]  /*11e0*/  LDC.64 R8, c[0x4][R24] ;  /* 0x0100000018087b82 */ /* 0x0000620000000a00 */
[----:B------:R-:W3:Y:S02]  /*11f0*/  LDCU.64 UR4, c[0x4][0x10] ;  /* 0x01000200ff0477ac */ /* 0x000ee40008000a00 */
[----:B---3--:R-:W-:Y:S01]  /*1200*/  IMAD.U32 R4, RZ, RZ, UR4 ;  /* 0x00000004ff047e24 */ /* 0x008fe2000f8e00ff */
[----:B------:R-:W-:Y:S01]  /*1210*/  MOV R5, UR5 ;  /* 0x0000000500057c02 */ /* 0x000fe20008000f00 */
        /* <DEDUP_REMOVED lines=10> */
.L_x_11:
        /* <DEDUP_REMOVED lines=15> */
.L_x_12:
[----:B------:R-:W2:Y:S01]  /*13b0*/  LDG.E.64.CONSTANT R6, desc[UR36][R18.64+0xc80] ;  /* 0x000c802412067981 */ /* 0x000ea2000c1e9b00 */
[----:B------:R0:W1:Y:S01]  /*13c0*/  LDC.64 R8, c[0x4][R24] ;  /* 0x0100000018087b82 */ /* 0x0000620000000a00 */
[----:B------:R-:W3:Y:S02]  /*13d0*/  LDCU.64 UR4, c[0x4][0x10] ;  /* 0x01000200ff0477ac */ /* 0x000ee40008000a00 */
[----:B---3--:R-:W-:Y:S02]  /*13e0*/  IMAD.U32 R4, RZ, RZ, UR4 ;  /* 0x00000004ff047e24 */ /* 0x008fe4000f8e00ff */
[----:B------:R-:W-:Y:S01]  /*13f0*/  IMAD.U32 R5, RZ, RZ, UR5 ;  /* 0x00000005ff057e24 */ /* 0x000fe2000f8e00ff */
[----:B--2---:R-:W2:Y:S02]  /*1400*/  F2I.S64.F64 R6, R6 ;  /* 0x0000000600067311 */ /* 0x004ea40000301900 */
[----:B--2---:R-:W-:Y:S02]  /*1410*/  LOP3.LUT P0, RZ, R6, 0xff, RZ, 0xc0, !PT ;  /* 0x000000ff06ff7812 */ /* 0x004fe4000780c0ff */
[----:B------:R-:W-:-:S02]  /*1420*/  MOV R7, R2 ;  /* 0x0000000200077202 */ /* 0x000fc40000000f00 */
[----:B------:R-:W-:Y:S01]  /*1430*/  SEL R0, R6, 0x5f, P0 ;  /* 0x0000005f06007807 */ /* 0x000fe20000000000 */
[----:B------:R-:W-:-:S03]  /*1440*/  IMAD.MOV.U32 R6, RZ, RZ, R16 ;  /* 0x000000ffff067224 */ /* 0x000fc600078e0010 */
[----:B------:R-:W-:-:S04]  /*1450*/  LOP3.LUT R0, R0, 0xffff, RZ, 0xc0, !PT ;  /* 0x0000ffff00007812 */ /* 0x000fc800078ec0ff */
[----:B------:R-:W-:-:S05]  /*1460*/  PRMT R0, R0, 0x8880, RZ ;  /* 0x0000888000007816 */ /* 0x000fca00000000ff */
[----:B-1----:R0:W-:Y:S02]  /*1470*/  STL [R1], R0 ;  /* 0x0000000001007387 */ /* 0x0021e40000100800 */
[----:B------:R-:W-:-:S07]  /*1480*/  LEPC R20, `(.L_x_13) ;  /* 0x000000001014794e */ /* 0x000fce0000000000 */
[----:B0-----:R-:W-:Y:S05]  /*1490*/  CALL.ABS.NOINC R8 ;  /* 0x0000000008007343 */ /* 0x001fea0003c00000 */
.L_x_13:
        /* <DEDUP_REMOVED lines=15> */
.L_x_14:
        /* <DEDUP_REMOVED lines=15> */
.L_x_15:
        /* <DEDUP_REMOVED lines=15> */
.L_x_16:
        /* <DEDUP_REMOVED lines=15> */
.L_x_17:
[----:B------:R-:W2:Y:S01]  /*1860*/  LDG.E.64.CONSTANT R18, desc[UR36][R18.64+0x1c20] ;  /* 0x001c202412127981 */ /* 0x000ea2000c1e9b00 */
[----:B------:R0:W1:Y:S01]  /*1870*/  LDC.64 R8, c[0x4][R24] ;  /* 0x0100000018087b82 */ /* 0x0000620000000a00 */
[----:B------:R-:W3:Y:S01]  /*1880*/  LDCU.64 UR4, c[0x4][0x10] ;  /* 0x01000200ff0477ac */ /* 0x000ee20008000a00 */
[----:B------:R-:W-:Y:S01]  /*1890*/  IMAD.MOV.U32 R6, RZ, RZ, R16 ;  /* 0x000000ffff067224 */ /* 0x000fe200078e0010 */
[----:B------:R-:W-:Y:S01]  /*18a0*/  MOV R7, R2 ;  /* 0x0000000200077202 */ /* 0x000fe20000000f00 */
[----:B--2---:R-:W2:Y:S02]  /*18b0*/  F2I.S64.F64 R4, R18 ;  /* 0x0000001200047311 */ /* 0x004ea40000301900 */
[----:B--2---:R-:W-:Y:S01]  /*18c0*/  LOP3.LUT P0, RZ, R4, 0xff, RZ, 0xc0, !PT ;  /* 0x000000ff04ff7812 */ /* 0x004fe2000780c0ff */
[----:B---3--:R-:W-:-:S03]  /*18d0*/  IMAD.U32 R5, RZ, RZ, UR5 ;  /* 0x00000005ff057e24 */ /* 0x008fc6000f8e00ff */
[----:B------:R-:W-:-:S04]  /*18e0*/  SEL R4, R4, 0x5f, P0 ;  /* 0x0000005f04047807 */ /* 0x000fc80000000000 */
[----:B------:R-:W-:-:S04]  /*18f0*/  LOP3.LUT R4, R4, 0xffff, RZ, 0xc0, !PT ;  /* 0x0000ffff04047812 */ /* 0x000fc800078ec0ff */
[----:B------:R-:W-:Y:S01]  /*1900*/  PRMT R0, R4, 0x8880, RZ ;  /* 0x0000888004007816 */ /* 0x000fe200000000ff */
[----:B------:R-:W-:-:S04]  /*1910*/  IMAD.U32 R4, RZ, RZ, UR4 ;  /* 0x00000004ff047e24 */ /* 0x000fc8000f8e00ff */
[----:B-1----:R0:W-:Y:S03]  /*1920*/  STL [R1], R0 ;  /* 0x0000000001007387 */ /* 0x0021e60000100800 */
[----:B------:R-:W-:-:S07]  /*1930*/  LEPC R20, `(.L_x_18) ;  /* 0x000000001014794e */ /* 0x000fce0000000000 */
[----:B0-----:R-:W-:Y:S05]  /*1940*/  CALL.ABS.NOINC R8 ;  /* 0x0000000008007343 */ /* 0x001fea0003c00000 */
.L_x_18:
[----:B------:R-:W0:Y:S01]  /*1950*/  LDC.64 R24, c[0x4][R24] ;  /* 0x0100000018187b82 */ /* 0x000e220000000a00 */
[----:B------:R-:W1:Y:S01]  /*1960*/  LDCU.64 UR4, c[0x4][0x18] ;  /* 0x01000300ff0477ac */ /* 0x000e620008000a00 */
[----:B------:R-:W-:Y:S01]  /*1970*/  CS2R R6, SRZ ;  /* 0x0000000000067805 */ /* 0x000fe2000001ff00 */
[----:B-1----:R-:W-:Y:S02]  /*1980*/  IMAD.U32 R4, RZ, RZ, UR4 ;  /* 0x00000004ff047e24 */ /* 0x002fe4000f8e00ff */
[----:B------:R-:W-:-:S07]  /*1990*/  IMAD.U32 R5, RZ, RZ, UR5 ;  /* 0x00000005ff057e24 */ /* 0x000fce000f8e00ff */
[----:B------:R-:W-:-:S07]  /*19a0*/  LEPC R20, `(.L_x_19) ;  /* 0x000000001014794e */ /* 0x000fce0000000000 */
[----:B0-----:R-:W-:Y:S05]  /*19b0*/  CALL.ABS.NOINC R24 ;  /* 0x0000000018007343 */ /* 0x001fea0003c00000 */
.L_x_19:
[----:B------:R-:W-:Y:S05]  /*19c0*/  EXIT ;  /* 0x000000000000794d */ /* 0x000fea0003800000 */
        .weak           $__internal_0_$__cuda_sm20_div_rn_f64_full
        .type           $__internal_0_$__cuda_sm20_div_rn_f64_full,@function
        .size           $__internal_0_$__cuda_sm20_div_rn_f64_full,(.L_x_49 - $__internal_0_$__cuda_sm20_div_rn_f64_full)
$__internal_0_$__cuda_sm20_div_rn_f64_full:
[C---:B------:R-:W-:Y:S01]  /*19d0*/  FSETP.GEU.AND P0, PT, |R3|.reuse, 1.469367938527859385e-39, PT ;  /* 0x001000000300780b */ /* 0x040fe20003f0e200 */
[--C-:B------:R-:W-:Y:S01]  /*19e0*/  IMAD.MOV.U32 R20, RZ, RZ, R0.reuse ;  /* 0x000000ffff147224 */ /* 0x100fe200078e0000 */
[C---:B------:R-:W-:Y:S01]  /*19f0*/  LOP3.LUT R14, R3.reuse, 0x800fffff, RZ, 0xc0, !PT ;  /* 0x800fffff030e7812 */ /* 0x040fe200078ec0ff */
[----:B------:R-:W-:Y:S01]  /*1a00*/  IMAD.MOV.U32 R21, RZ, RZ, R3 ;  /* 0x000000ffff157224 */ /* 0x000fe200078e0003 */
[----:B------:R-:W-:Y:S01]  /*1a10*/  LOP3.LUT R3, R3, 0x7ff00000, RZ, 0xc0, !PT ;  /* 0x7ff0000003037812 */ /* 0x000fe200078ec0ff */
[----:B------:R-:W-:Y:S01]  /*1a20*/  IMAD.MOV.U32 R36, RZ, RZ, 0x1 ;  /* 0x00000001ff247424 */ /* 0x000fe200078e00ff */
[----:B------:R-:W-:Y:S01]  /*1a30*/  LOP3.LUT R15, R14, 0x3ff00000, RZ, 0xfc, !PT ;  /* 0x3ff000000e0f7812 */ /* 0x000fe200078efcff */
[----:B------:R-:W-:Y:S02]  /*1a40*/  IMAD.MOV.U32 R14, RZ, RZ, R0 ;  /* 0x000000ffff0e7224 */ /* 0x000fe400078e0000 */
[----:B------:R-:W-:-:S04]  /*1a50*/  IMAD.MOV.U32 R5, RZ, RZ, 0x1ca00000 ;  /* 0x1ca00000ff057424 */ /* 0x000fc800078e00ff */
[----:B------:R-:W-:-:S06]  /*1a60*/  @!P0 DMUL R14, R20, 8.98846567431157953865e+307 ;  /* 0x7fe00000140e8828 */ /* 0x000fcc0000000000 */
[----:B------:R-:W0:Y:S02]  /*1a70*/  MUFU.RCP64H R37, R15 ;  /* 0x0000000f00257308 */ /* 0x000e240000001800 */
[----:B0-----:R-:W-:-:S08]  /*1a80*/  DFMA R6, R36, -R14, 1 ;  /* 0x3ff000002406742b */ /* 0x001fd0000000080e */
[----:B------:R-:W-:-:S08]  /*1a90*/  DFMA R6, R6, R6, R6 ;  /* 0x000000060606722b */ /* 0x000fd00000000006 */
[----:B------:R-:W-:Y:S01]  /*1aa0*/  DFMA R36, R36, R6, R36 ;  /* 0x000000062424722b */ /* 0x000fe20000000024 */
[----:B------:R-:W-:-:S04]  /*1ab0*/  LOP3.LUT R6, R25, 0x7ff00000, RZ, 0xc0, !PT ;  /* 0x7ff0000019067812 */ /* 0x000fc800078ec0ff */
[----:B------:R-:W-:-:S03]  /*1ac0*/  ISETP.GE.U32.AND P1, PT, R6, R3, PT ;  /* 0x000000030600720c */ /* 0x000fc60003f26070 */
[----:B------:R-:W-:Y:S01]  /*1ad0*/  DFMA R34, R36, -R14, 1 ;  /* 0x3ff000002422742b */ /* 0x000fe2000000080e */
[----:B------:R-:W-:Y:S02]  /*1ae0*/  SEL R7, R5, 0x63400000, !P1 ;  /* 0x6340000005077807 */ /* 0x000fe40004800000 */
[----:B------:R-:W-:-:S05]  /*1af0*/  FSETP.GEU.AND P1, PT, |R25|, 1.469367938527859385e-39, PT ;  /* 0x001000001900780b */ /* 0x000fca0003f2e200 */
[----:B------:R-:W-:Y:S01]  /*1b00*/  DFMA R36, R36, R34, R36 ;  /* 0x000000222424722b */ /* 0x000fe20000000024 */
[----:B------:R-:W-:Y:S01]  /*1b10*/  LOP3.LUT R35, R7, 0x800fffff, R25, 0xf8, !PT ;  /* 0x800fffff07237812 */ /* 0x000fe200078ef819 */
[----:B------:R-:W-:Y:S02]  /*1b20*/  IMAD.MOV.U32 R7, RZ, RZ, R6 ;  /* 0x000000ffff077224 */ /* 0x000fe400078e0006 */
[----:B------:R-:W-:-:S04]  /*1b30*/  IMAD.MOV.U32 R34, RZ, RZ, R24 ;  /* 0x000000ffff227224 */ /* 0x000fc800078e0018 */
[----:B------:R-:W-:Y:S05]  /*1b40*/  @P1 BRA `(.L_x_20) ;  /* 0x0000000000201947 */ /* 0x000fea0003800000 */
[----:B------:R-:W-:Y:S02]  /*1b50*/  LOP3.LUT R7, R21, 0x7ff00000, RZ, 0xc0, !PT ;  /* 0x7ff0000015077812 */ /* 0x000fe400078ec0ff */
[----:B------:R-:W-:Y:S02]  /*1b60*/  MOV R38, RZ ;  /* 0x000000ff00267202 */ /* 0x000fe40000000f00 */
[----:B------:R-:W-:-:S04]  /*1b70*/  ISETP.GE.U32.AND P1, PT, R6, R7, PT ;  /* 0x000000070600720c */ /* 0x000fc80003f26070 */
[----:B------:R-:W-:-:S04]  /*1b80*/  SEL R7, R5, 0x63400000, !P1 ;  /* 0x6340000005077807 */ /* 0x000fc80004800000 */
[----:B------:R-:W-:-:S04]  /*1b90*/  LOP3.LUT R7, R7, 0x80000000, R25, 0xf8, !PT ;  /* 0x8000000007077812 */ /* 0x000fc800078ef819 */
[----:B------:R-:W-:-:S06]  /*1ba0*/  LOP3.LUT R39, R7, 0x100000, RZ, 0xfc, !PT ;  /* 0x0010000007277812 */ /* 0x000fcc00078efcff */
[----:B------:R-:W-:-:S10]  /*1bb0*/  DFMA R34, R34, 2, -R38 ;  /* 0x400000002222782b */ /* 0x000fd40000000826 */
[----:B------:R-:W-:-:S07]  /*1bc0*/  LOP3.LUT R7, R35, 0x7ff00000, RZ, 0xc0, !PT ;  /* 0x7ff0000023077812 */ /* 0x000fce00078ec0ff */
.L_x_20:
[----:B------:R-:W-:Y:S01]  /*1bd0*/  DMUL R38, R36, R34 ;  /* 0x0000002224267228 */ /* 0x000fe20000000000 */
[----:B------:R-:W-:-:S07]  /*1be0*/  @!P0 LOP3.LUT R3, R15, 0x7ff00000, RZ, 0xc0, !PT ;  /* 0x7ff000000f038812 */ /* 0x000fce00078ec0ff */
[----:B------:R-:W-:-:S08]  /*1bf0*/  DFMA R40, R38, -R14, R34 ;  /* 0x8000000e2628722b */ /* 0x000fd00000000022 */
[----:B------:R-:W-:Y:S01]  /*1c00*/  DFMA R40, R36, R40, R38 ;  /* 0x000000282428722b */ /* 0x000fe20000000026 */
[----:B------:R-:W-:-:S05]  /*1c10*/  VIADD R36, R7, 0xffffffff ;  /* 0xffffffff07247836 */ /* 0x000fca0000000000 */
[----:B------:R-:W-:Y:S01]  /*1c20*/  ISETP.GT.U32.AND P0, PT, R36, 0x7feffffe, PT ;  /* 0x7feffffe2400780c */ /* 0x000fe20003f04070 */
[----:B------:R-:W-:-:S05]  /*1c30*/  VIADD R36, R3, 0xffffffff ;  /* 0xffffffff03247836 */ /* 0x000fca0000000000 */
[----:B------:R-:W-:-:S13]  /*1c40*/  ISETP.GT.U32.OR P0, PT, R36, 0x7feffffe, P0 ;  /* 0x7feffffe2400780c */ /* 0x000fda0000704470 */
[----:B------:R-:W-:Y:S05]  /*1c50*/  @P0 BRA `(.L_x_21) ;  /* 0x00000000006c0947 */ /* 0x000fea0003800000 */
[----:B------:R-:W-:-:S04]  /*1c60*/  LOP3.LUT R7, R21, 0x7ff00000, RZ, 0xc0, !PT ;  /* 0x7ff0000015077812 */ /* 0x000fc800078ec0ff */
[CC--:B------:R-:W-:Y:S02]  /*1c70*/  VIADDMNMX R3, R6.reuse, -R7.reuse, 0xb9600000, !PT ;  /* 0xb960000006037446 */ /* 0x0c0fe40007800907 */
[----:B------:R-:W-:Y:S02]  /*1c80*/  ISETP.GE.U32.AND P0, PT, R6, R7, PT ;  /* 0x000000070600720c */ /* 0x000fe40003f06070 */
[----:B------:R-:W-:Y:S02]  /*1c90*/  VIMNMX R3, PT, PT, R3, 0x46a00000, PT ;  /* 0x46a0000003037848 */ /* 0x000fe40003fe0100 */
[----:B------:R-:W-:-:S05]  /*1ca0*/  SEL R6, R5, 0x63400000, !P0 ;  /* 0x6340000005067807 */ /* 0x000fca0004000000 */
[----:B------:R-:W-:Y:S02]  /*1cb0*/  IMAD.IADD R3, R3, 0x1, -R6 ;  /* 0x0000000103037824 */ /* 0x000fe400078e0a06 */
[----:B------:R-:W-:Y:S02]  /*1cc0*/  IMAD.MOV.U32 R6, RZ, RZ, RZ ;  /* 0x000000ffff067224 */ /* 0x000fe400078e00ff */
[----:B------:R-:W-:-:S06]  /*1cd0*/  VIADD R7, R3, 0x7fe00000 ;  /* 0x7fe0000003077836 */ /* 0x000fcc0000000000 */
[----:B------:R-:W-:-:S10]  /*1ce0*/  DMUL R36, R40, R6 ;  /* 0x0000000628247228 */ /* 0x000fd40000000000 */
[----:B------:R-:W-:-:S13]  /*1cf0*/  FSETP.GTU.AND P0, PT, |R37|, 1.469367938527859385e-39, PT ;  /* 0x001000002500780b */ /* 0x000fda0003f0c200 */
[----:B------:R-:W-:Y:S05]  /*1d00*/  @P0 BRA `(.L_x_22) ;  /* 0x0000000000940947 */ /* 0x000fea0003800000 */
[----:B------:R-:W-:Y:S01]  /*1d10*/  DFMA R34, R40, -R14, R34 ;  /* 0x8000000e2822722b */ /* 0x000fe20000000022 */
[----:B------:R-:W-:-:S09]  /*1d20*/  IMAD.MOV.U32 R14, RZ, RZ, RZ ;  /* 0x000000ffff0e7224 */ /* 0x000fd200078e00ff */
[C---:B------:R-:W-:Y:S02]  /*1d30*/  FSETP.NEU.AND P0, PT, R35.reuse, RZ, PT ;  /* 0x000000ff2300720b */ /* 0x040fe40003f0d000 */
[----:B------:R-:W-:-:S04]  /*1d40*/  LOP3.LUT R5, R35, 0x80000000, R21, 0x48, !PT ;  /* 0x8000000023057812 */ /* 0x000fc800078e4815 */
[----:B------:R-:W-:-:S07]  /*1d50*/  LOP3.LUT R15, R5, R7, RZ, 0xfc, !PT ;  /* 0x00000007050f7212 */ /* 0x000fce00078efcff */
[----:B------:R-:W-:Y:S05]  /*1d60*/  @!P0 BRA `(.L_x_22) ;  /* 0x00000000007c8947 */ /* 0x000fea0003800000 */
[----:B------:R-:W-:Y:S01]  /*1d70*/  IMAD.MOV R7, RZ, RZ, -R3 ;  /* 0x000000ffff077224 */ /* 0x000fe200078e0a03 */
[----:B------:R-:W-:Y:S01]  /*1d80*/  DMUL.RP R14, R40, R14 ;  /* 0x0000000e280e7228 */ /* 0x000fe20000008000 */
[----:B------:R-:W-:Y:S01]  /*1d90*/  IMAD.MOV.U32 R6, RZ, RZ, RZ ;  /* 0x000000ffff067224 */ /* 0x000fe200078e00ff */
[----:B------:R-:W-:-:S05]  /*1da0*/  IADD3 R3, PT, PT, -R3, -0x43300000, RZ ;  /* 0xbcd0000003037810 */ /* 0x000fca0007ffe1ff */
[----:B------:R-:W-:-:S03]  /*1db0*/  DFMA R6, R36, -R6, R40 ;  /* 0x800000062406722b */ /* 0x000fc60000000028 */
[----:B------:R-:W-:-:S07]  /*1dc0*/  LOP3.LUT R5, R15, R5, RZ, 0x3c, !PT ;  /* 0x000000050f057212 */ /* 0x000fce00078e3cff */
[----:B------:R-:W-:-:S04]  /*1dd0*/  FSETP.NEU.AND P0, PT, |R7|, R3, PT ;  /* 0x000000030700720b */ /* 0x000fc80003f0d200 */
[----:B------:R-:W-:Y:S02]  /*1de0*/  FSEL R36, R14, R36, !P0 ;  /* 0x000000240e247208 */ /* 0x000fe40004000000 */
[----:B------:R-:W-:Y:S01]  /*1df0*/  FSEL R37, R5, R37, !P0 ;  /* 0x0000002505257208 */ /* 0x000fe20004000000 */
[----:B------:R-:W-:Y:S06]  /*1e00*/  BRA `(.L_x_22) ;  /* 0x0000000000547947 */ /* 0x000fec0003800000 */
.L_x_21:
[----:B------:R-:W-:-:S14]  /*1e10*/  DSETP.NAN.AND P0, PT, R24, R24, PT ;  /* 0x000000181800722a */ /* 0x000fdc0003f08000 */
[----:B------:R-:W-:Y:S05]  /*1e20*/  @P0 BRA `(.L_x_23) ;  /* 0x0000000000440947 */ /* 0x000fea0003800000 */
[----:B------:R-:W-:-:S14]  /*1e30*/  DSETP.NAN.AND P0, PT, R20, R20, PT ;  /* 0x000000141400722a */ /* 0x000fdc0003f08000 */
[----:B------:R-:W-:Y:S05]  /*1e40*/  @P0 BRA `(.L_x_24) ;  /* 0x0000000000300947 */ /* 0x000fea0003800000 */
[----:B------:R-:W-:Y:S01]  /*1e50*/  ISETP.NE.AND P0, PT, R7, R3, PT ;  /* 0x000000030700720c */ /* 0x000fe20003f05270 */
[----:B------:R-:W-:Y:S01]  /*1e60*/  IMAD.MOV.U32 R36, RZ, RZ, 0x0 ;  /* 0x00000000ff247424 */ /* 0x000fe200078e00ff */
[----:B------:R-:W-:-:S11]  /*1e70*/  MOV R37, 0xfff80000 ;  /* 0xfff8000000257802 */ /* 0x000fd60000000f00 */
[----:B------:R-:W-:Y:S05]  /*1e80*/  @!P0 BRA `(.L_x_22) ;  /* 0x0000000000348947 */ /* 0x000fea0003800000 */
[----:B------:R-:W-:Y:S02]  /*1e90*/  ISETP.NE.AND P0, PT, R7, 0x7ff00000, PT ;  /* 0x7ff000000700780c */ /* 0x000fe40003f05270 */
[----:B------:R-:W-:Y:S02]  /*1ea0*/  LOP3.LUT R37, R25, 0x80000000, R21, 0x48, !PT ;  /* 0x8000000019257812 */ /* 0x000fe400078e4815 */
[----:B------:R-:W-:-:S13]  /*1eb0*/  ISETP.EQ.OR P0, PT, R3, RZ, !P0 ;  /* 0x000000ff0300720c */ /* 0x000fda0004702670 */
[----:B------:R-:W-:Y:S01]  /*1ec0*/  @P0 LOP3.LUT R3, R37, 0x7ff00000, RZ, 0xfc, !PT ;  /* 0x7ff0000025030812 */ /* 0x000fe200078efcff */
[----:B------:R-:W-:Y:S02]  /*1ed0*/  @!P0 IMAD.MOV.U32 R36, RZ, RZ, RZ ;  /* 0x000000ffff248224 */ /* 0x000fe400078e00ff */
[----:B------:R-:W-:Y:S02]  /*1ee0*/  @P0 IMAD.MOV.U32 R36, RZ, RZ, RZ ;  /* 0x000000ffff240224 */ /* 0x000fe400078e00ff */
[----:B------:R-:W-:Y:S01]  /*1ef0*/  @P0 IMAD.MOV.U32 R37, RZ, RZ, R3 ;  /* 0x000000ffff250224 */ /* 0x000fe200078e0003 */
[----:B------:R-:W-:Y:S06]  /*1f00*/  BRA `(.L_x_22) ;  /* 0x0000000000147947 */ /* 0x000fec0003800000 */
.L_x_24:
[----:B------:R-:W-:Y:S01]  /*1f10*/  LOP3.LUT R37, R21, 0x80000, RZ, 0xfc, !PT ;  /* 0x0008000015257812 */ /* 0x000fe200078efcff */
[----:B------:R-:W-:Y:S01]  /*1f20*/  IMAD.MOV.U32 R36, RZ, RZ, R20 ;  /* 0x000000ffff247224 */ /* 0x000fe200078e0014 */
[----:B------:R-:W-:Y:S06]  /*1f30*/  BRA `(.L_x_22) ;  /* 0x0000000000087947 */ /* 0x000fec0003800000 */
.L_x_23:
[----:B------:R-:W-:Y:S01]  /*1f40*/  LOP3.LUT R37, R25, 0x80000, RZ, 0xfc, !PT ;  /* 0x0008000019257812 */ /* 0x000fe200078efcff */
[----:B------:R-:W-:-:S07]  /*1f50*/  IMAD.MOV.U32 R36, RZ, RZ, R24 ;  /* 0x000000ffff247224 */ /* 0x000fce00078e0018 */
.L_x_22:
[----:B------:R-:W-:Y:S02]  /*1f60*/  IMAD.MOV.U32 R5, RZ, RZ, 0x0 ;  /* 0x00000000ff057424 */ /* 0x000fe400078e00ff */
[----:B------:R-:W-:Y:S02]  /*1f70*/  IMAD.MOV.U32 R6, RZ, RZ, R36 ;  /* 0x000000ffff067224 */ /* 0x000fe400078e0024 */
[----:B------:R-:W-:Y:S01]  /*1f80*/  IMAD.MOV.U32 R7, RZ, RZ, R37 ;  /* 0x000000ffff077224 */ /* 0x000fe200078e0025 */
[----:B------:R-:W-:Y:S06]  /*1f90*/  RET.REL.NODEC R4 `(_Z16debugPrintKernelxPKd) ;  /* 0xffffffe004187950 */ /* 0x000fec0003c3ffff */
.L_x_25:
[----:B------:R-:W-:-:S00]  /*1fa0*/  BRA `(.L_x_25) ;  /* 0xfffffffc00fc7947 */ /* 0x000fc0000383ffff */
[----:B------:R-:W-:-:S00]  /*1fb0*/  NOP ;  /* 0x0000000000007918 */ /* 0x000fc00000000000 */
        /* <DEDUP_REMOVED lines=12> */
.L_x_49:


//--------------------- .text._Z12fillKsKernelxdPd --------------------------
	.section	.text._Z12fillKsKernelxdPd,"ax",@progbits
	.align	128
        .global         _Z12fillKsKernelxdPd
        .type           _Z12fillKsKernelxdPd,@function
        .size           _Z12fillKsKernelxdPd,(.L_x_50 - _Z12fillKsKernelxdPd)
        .other          _Z12fillKsKernelxdPd,@"STO_CUDA_ENTRY STV_DEFAULT"
_Z12fillKsKernelxdPd:
.text._Z12fillKsKernelxdPd:
[----:B------:R-:W-:Y:S01]  /*0000*/  LDC R1, c[0x0][0x37c] ;  /* 0x0000df00ff017b82 */ /* 0x000fe20000000800 */
[----:B------:R-:W0:Y:S01]  /*0010*/  LDCU.64 UR10, c[0x0][0x380] ;  /* 0x00007000ff0a77ac */ /* 0x000e220008000a00 */
[----:B------:R-:W1:Y:S01]  /*0020*/  S2R R7, SR_TID.Z ;  /* 0x0000000000077919 */ /* 0x000e620000002300 */
[----:B0-----:R-:W-:Y:S02]  /*0030*/  UIMAD.WIDE.U32 UR4, UR11, 0x66666667, URZ ;  /* 0x666666670b0478a5 */ /* 0x001fe4000f8e00ff */
[----:B------:R-:W-:Y:S02]  /*0040*/  UIMAD.WIDE.U32 UR8, UR10, 0x66666667, URZ ;  /* 0x666666670a0878a5 */ /* 0x000fe4000f8e00ff */
[----:B------:R-:W-:Y:S02]  /*0050*/  UIMAD.WIDE.U32 UR4, UP0, UR10, 0x66666666, UR4 ;  /* 0x666666660a0478a5 */ /* 0x000fe4000f800004 */
[----:B------:R-:W-:Y:S02]  /*0060*/  UISETP.LT.AND UP1, UPT, UR11, URZ, UPT ;  /* 0x000000ff0b00728c */ /* 0x000fe4000bf21270 */
[----:B------:R-:W-:-:S02]  /*0070*/  UIADD3.X UR7, UPT, UPT, URZ, URZ, URZ, UP0, !UPT ;  /* 0x000000ffff077290 */ /* 0x000fc400087fe4ff */
[----:B------:R-:W-:Y:S01]  /*0080*/  UIADD3 URZ, UP0, UPT, UR9, UR4, URZ ;  /* 0x0000000409ff7290 */ /* 0x000fe2000ff1e0ff */
[----:B------:R-:W-:-:S03]  /*0090*/  UMOV UR6, UR5 ;  /* 0x0000000500067c82 */ /* 0x000fc60008000000 */
[----:B------:R-:W-:-:S04]  /*00a0*/  UIMAD.WIDE.U32.X UR4, UR11, 0x66666666, UR6, UP0 ;  /* 0x666666660b0478a5 */ /* 0x000fc800080e0406 */
[----:B------:R-:W-:-:S04]  /*00b0*/  UIADD3 UR6, UP0, UPT, UR4, -0x66666667, URZ ;  /* 0x9999999904067890 */ /* 0x000fc8000ff1e0ff */
[----:B------:R-:W-:Y:S02]  /*00c0*/  UIADD3.X UR7, UPT, UPT, UR5, -0x66666667, URZ, UP0, !UPT ;  /* 0x9999999905077890 */ /* 0x000fe400087fe4ff */
[----:B------:R-:W-:Y:S02]  /*00d0*/  USEL UR4, UR6, UR4, UP1 ;  /* 0x0000000406047287 */ /* 0x000fe40008800000 */
[----:B------:R-:W-:-:S04]  /*00e0*/  USEL UR5, UR7, UR5, UP1 ;  /* 0x0000000507057287 */ /* 0x000fc80008800000 */
[----:B------:R-:W-:-:S04]  /*00f0*/  USHF.R.S64 UR4, UR4, 0x2, UR5 ;  /* 0x0000000204047899 */ /* 0x000fc80008001005 */
[----:B------:R-:W-:-:S04]  /*0100*/  ULEA.HI UR4, UR5, UR4, URZ, 0x1 ;  /* 0x0000000405047291 */ /* 0x000fc8000f8f08ff */
[----:B------:R-:W-:-:S06]  /*0110*/  UIMAD UR4, UR4, -0xa, UR10 ;  /* 0xfffffff6040478a4 */ /* 0x000fcc000f8e020a */
[----:B-1----:R-:W-:-:S13]  /*0120*/  ISETP.NE.AND P0, PT, R7, UR4, PT ;  /* 0x0000000407007c0c */ /* 0x002fda000bf05270 */
[----:B------:R-:W-:Y:S05]  /*0130*/  @P0 EXIT ;  /* 0x000000000000094d */ /* 0x000fea0003800000 */
[----:B------:R-:W0:Y:S01]  /*0140*/  S2R R3, SR_CTAID.Y ;  /* 0x0000000000037919 */ /* 0x000e220000002600 */
[----:B------:R-:W1:Y:S01]  /*0150*/  LDCU.64 UR4, c[0x0][0x358] ;  /* 0x00006b00ff0477ac */ /* 0x000e620008000a00 */
[----:B------:R-:W2:Y:S01]  /*0160*/  S2R R6, SR_TID.Y ;  /* 0x0000000000067919 */ /* 0x000ea20000002200 */
[----:B------:R-:W3:Y:S01]  /*0170*/  S2R R4, SR_CTAID.Z ;  /* 0x0000000000047919 */ /* 0x000ee20000002700 */
[----:B------:R-:W4:Y:S01]  /*0180*/  S2R R0, SR_TID.X ;  /* 0x0000000000007919 */ /* 0x000f220000002100 */
[----:B0-----:R-:W-:-:S04]  /*0190*/  PRMT R2, R3, 0x9910, RZ ;  /* 0x0000991003027816 */ /* 0x001fc800000000ff */
[----:B------:R-:W-:-:S13]  /*01a0*/  ISETP.NE.AND P0, PT, R2, 0x1, PT ;  /* 0x000000010200780c */ /* 0x000fda0003f05270 */
[----:B-1234-:R-:W-:Y:S05]  /*01b0*/  @!P0 BRA `(.L_x_26) ;  /* 0x0000000000a88947 */ /* 0x01efea0003800000 */
[----:B------:R-:W-:-:S13]  /*01c0*/  ISETP.NE.AND P0, PT, R2, RZ, PT ;  /* 0x000000ff0200720c */ /* 0x000fda0003f05270 */
[----:B------:R-:W-:Y:S05]  /*01d0*/  @P0 EXIT ;  /* 0x000000000000094d */ /* 0x000fea0003800000 */
[----:B------:R-:W0:Y:S01]  /*01e0*/  LDCU.64 UR6, c[0x0][0x380] ;  /* 0x00007000ff0677ac */ /* 0x000e220008000a00 */
[----:B------:R-:W-:Y:S02]  /*01f0*/  IMAD R2, R4, 0xa, R3 ;  /* 0x0000000a04027824 */ /* 0x000fe400078e0203 */
[----:B------:R-:W-:Y:S01]  /*0200*/  IMAD R7, R7, 0xa, R6 ;  /* 0x0000000a07077824 */ /* 0x000fe200078e0206 */
[----:B------:R-:W1:Y:S01]  /*0210*/  LDCU.64 UR8, c[0x0][0x390] ;  /* 0x00007200ff0877ac */ /* 0x000e620008000a00 */
[----:B------:R-:W-:Y:S02]  /*0220*/  IMAD R5, R2, 0xa, RZ ;  /* 0x0000000a02057824 */ /* 0x000fe400078e02ff */
[----:B------:R-:W-:Y:S02]  /*0230*/  IMAD R6, R7, 0xa, R0 ;  /* 0x0000000a07067824 */ /* 0x000fe400078e0200 */
[----:B------:R-:W-:Y:S02]  /*0240*/  IMAD.MOV.U32 R7, RZ, RZ, RZ ;  /* 0x000000ffff077224 */ /* 0x000fe400078e00ff */
[----:B------:R-:W-:-:S02]  /*0250*/  VIADD R9, R5, 0x2 ;  /* 0x0000000205097836 */ /* 0x000fc40000000000 */
[----:B------:R-:W-:-:S04]  /*0260*/  IMAD.WIDE.U32 R14, R5, 0x3e8, R6 ;  /* 0x000003e8050e7825 */ /* 0x000fc800078e0006 */
[----:B------:R-:W-:Y:S01]  /*0270*/  VIADD R11, R5, 0x4 ;  /* 0x00000004050b7836 */ /* 0x000fe20000000000 */
[----:B0-----:R-:W0:Y:S01]  /*0280*/  I2F.F64.S64 R2, UR6 ;  /* 0x0000000600027d12 */ /* 0x001e220008301c00 */
[----:B------:R-:W-:Y:S01]  /*0290*/  IMAD.WIDE.U32 R8, R9, 0x3e8, R6 ;  /* 0x000003e809087825 */ /* 0x000fe200078e0006 */
[----:B-1----:R-:W-:-:S03]  /*02a0*/  LEA R4, P0, R14, UR8, 0x3 ;  /* 0x000000080e047c11 */ /* 0x002fc6000f8018ff */
[C---:B------:R-:W-:Y:S01]  /*02b0*/  VIADD R13, R5.reuse, 0x6 ;  /* 0x00000006050d7836 */ /* 0x040fe20000000000 */
[C---:B------:R-:W-:Y:S01]  /*02c0*/  LEA R16, P1, R8.reuse, UR8, 0x3 ;  /* 0x0000000808107c11 */ /* 0x040fe2000f8218ff */
[----:B------:R-:W-:Y:S02]  /*02d0*/  VIADD R5, R5, 0x8 ;  /* 0x0000000805057836 */ /* 0x000fe40000000000 */
[----:B------:R-:W-:Y:S01]  /*02e0*/  IMAD.WIDE.U32 R10, R11, 0x3e8, R6 ;  /* 0x000003e80b0a7825 */ /* 0x000fe200078e0006 */
[----:B------:R-:W-:-:S03]  /*02f0*/  LEA.HI.X R17, R8, UR9, R9, 0x3, P1 ;  /* 0x0000000908117c11 */ /* 0x000fc600088f1c09 */
[----:B------:R-:W-:-:S04]  /*0300*/  IMAD.WIDE.U32 R12, R13, 0x3e8, R6 ;  /* 0x000003e80d0c7825 */ /* 0x000fc800078e0006 */
[----:B------:R-:W-:Y:S01]  /*0310*/  IMAD.WIDE.U32 R6, R5, 0x3e8, R6 ;  /* 0x000003e805067825 */ /* 0x000fe200078e0006 */
[----:B------:R-:W-:Y:S02]  /*0320*/  LEA.HI.X R5, R14, UR9, R15, 0x3, P0 ;  /* 0x000000090e057c11 */ /* 0x000fe400080f1c0f */
[----:B------:R-:W-:Y:S01]  /*0330*/  LEA R14, P0, R10, UR8, 0x3 ;  /* 0x000000080a0e7c11 */ /* 0x000fe2000f8018ff */
[----:B------:R-:W-:Y:S01]  /*0340*/  IMAD.MOV.U32 R8, RZ, RZ, 0x0 ;  /* 0x00000000ff087424 */ /* 0x000fe200078e00ff */
[----:B------:R-:W-:Y:S01]  /*0350*/  LEA R18, P1, R12, UR8, 0x3 ;  /* 0x000000080c127c11 */ /* 0x000fe2000f8218ff */
[----:B------:R-:W-:Y:S01]  /*0360*/  IMAD.MOV.U32 R9, RZ, RZ, 0x3ff00000 ;  /* 0x3ff00000ff097424 */ /* 0x000fe200078e00ff */
[----:B------:R-:W-:Y:S01]  /*0370*/  LEA R20, P2, R6, UR8, 0x3 ;  /* 0x0000000806147c11 */ /* 0x000fe2000f8418ff */
[----:B0-----:R-:W-:Y:S01]  /*0380*/  STG.E.64 desc[UR4][R4.64], R2 ;  /* 0x0000000204007986 */ /* 0x001fe2000c101b04 */
[----:B------:R-:W-:Y:S02]  /*0390*/  LEA.HI.X R15, R10, UR9, R11, 0x3, P0 ;  /* 0x000000090a0f7c11 */ /* 0x000fe400080f1c0b */
[----:B------:R-:W-:Y:S01]  /*03a0*/  LEA.HI.X R19, R12, UR9, R13, 0x3, P1 ;  /* 0x000000090c137c11 */ /* 0x000fe200088f1c0d */
[----:B------:R-:W-:Y:S01]  /*03b0*/  STG.E.64 desc[UR4][R4.64+0x1f40], R8 ;  /* 0x001f400804007986 */ /* 0x000fe2000c101b04 */
[----:B------:R-:W-:-:S03]  /*03c0*/  LEA.HI.X R21, R6, UR9, R7, 0x3, P2 ;  /* 0x0000000906157c11 */ /* 0x000fc600090f1c07 */
[----:B------:R-:W-:Y:S04]  /*03d0*/  STG.E.64 desc[UR4][R16.64], RZ ;  /* 0x000000ff10007986 */ /* 0x000fe8000c101b04 */
[----:B------:R-:W-:Y:S04]  /*03e0*/  STG.E.64 desc[UR4][R16.64+0x1f40], RZ ;  /* 0x001f40ff10007986 */ /* 0x000fe8000c101b04 */
[----:B------:R-:W-:Y:S04]  /*03f0*/  STG.E.64 desc[UR4][R14.64], RZ ;  /* 0x000000ff0e007986 */ /* 0x000fe8000c101b04 */
[----:B------:R-:W-:Y:S04]  /*0400*/  STG.E.64 desc[UR4][R14.64+0x1f40], RZ ;  /* 0x001f40ff0e007986 */ /* 0x000fe8000c101b04 */
[----:B------:R-:W-:Y:S04]  /*0410*/  STG.E.64 desc[UR4][R18.64], RZ ;  /* 0x000000ff12007986 */ /* 0x000fe8000c101b04 */
[----:B------:R-:W-:Y:S04]  /*0420*/  STG.E.64 desc[UR4][R18.64+0x1f40], RZ ;  /* 0x001f40ff12007986 */ /* 0x000fe8000c101b04 */
[----:B------:R-:W-:Y:S04]  /*0430*/  STG.E.64 desc[UR4][R20.64], RZ ;  /* 0x000000ff14007986 */ /* 0x000fe8000c101b04 */
[----:B------:R-:W-:Y:S01]  /*0440*/  STG.E.64 desc[UR4][R20.64+0x1f40], RZ ;  /* 0x001f40ff14007986 */ /* 0x000fe2000c101b04 */
[----:B------:R-:W-:Y:S05]  /*0450*/  EXIT ;  /* 0x000000000000794d */ /* 0x000fea0003800000 */
.L_x_26:
[----:B------:R-:W0:Y:S01]  /*0460*/  LDCU.64 UR6, c[0x0][0x390] ;  /* 0x00007200ff0677ac */ /* 0x000e220008000a00 */
[----:B------:R-:W-:Y:S01]  /*0470*/  IMAD R9, R7, 0xa, R6 ;  /* 0x0000000a07097824 */ /* 0x000fe200078e0206 */
[----:B------:R-:W-:Y:S01]  /*0480*/  CS2R R16, SRZ ;  /* 0x0000000000107805 */ /* 0x000fe2000001ff00 */
[----:B------:R-:W-:Y:S01]  /*0490*/  IMAD R2, R4, 0xa, R3 ;  /* 0x0000000a04027824 */ /* 0x000fe200078e0203 */
[----:B------:R-:W-:Y:S01]  /*04a0*/  UISETP.NE.U32.AND UP0, UPT, UR10, URZ, UPT ;  /* 0x000000ff0a00728c */ /* 0x000fe2000bf05070 */
[----:B------:R-:W-:Y:S01]  /*04b0*/  IMAD R24, R9, 0xa, R0 ;  /* 0x0000000a09187824 */ /* 0x000fe200078e0200 */
[----:B------:R-:W-:Y:S01]  /*04c0*/  CS2R R18, SRZ ;  /* 0x0000000000127805 */ /* 0x000fe2000001ff00 */
[----:B------:R-:W-:Y:S01]  /*04d0*/  IMAD R2, R2, 0xa, RZ ;  /* 0x0000000a02027824 */ /* 0x000fe200078e02ff */
[----:B------:R-:W-:Y:S01]  /*04e0*/  UISETP.NE.AND.EX UP0, UPT, UR11, URZ, UPT, UP0 ;  /* 0x000000ff0b00728c */ /* 0x000fe2000bf05300 */
[----:B------:R-:W-:Y:S02]  /*04f0*/  IMAD.MOV.U32 R25, RZ, RZ, RZ ;  /* 0x000000ffff197224 */ /* 0x000fe400078e00ff */
[----:B------:R-:W-:-:S03]  /*0500*/  IMAD.WIDE.U32 R4, R2, 0x3e8, R24 ;  /* 0x000003e802047825 */ /* 0x000fc600078e0018 */
[----:B0-----:R-:W-:-:S04]  /*0510*/  LEA R22, P0, R4, UR6, 0x3 ;  /* 0x0000000604167c11 */ /* 0x001fc8000f8018ff */
[----:B------:R-:W-:Y:S01]  /*0520*/  LEA.HI.X R23, R4, UR7, R5, 0x3, P0 ;  /* 0x0000000704177c11 */ /* 0x000fe200080f1c05 */
[----:B------:R-:W-:Y:S08]  /*0530*/  BRA.U !UP0, `(.L_x_27) ;  /* 0x0000000508c87547 */ /* 0x000ff0000b800000 */
[----:B------:R0:W5:Y:S01]  /*0540*/  LDG.E.64 R20, desc[UR4][R22.64] ;  /* 0x0000000416147981 */ /* 0x000162000c1e1b00 */
[----:B------:R-:W-:-:S04]  /*0550*/  UISETP.NE.U32.AND UP0, UPT, UR10, 0x1, UPT ;  /* 0x000000010a00788c */ /* 0x000fc8000bf05070 */
[----:B------:R-:W-:-:S09]  /*0560*/  UISETP.NE.AND.EX UP0, UPT, UR11, URZ, UPT, UP0 ;  /* 0x000000ff0b00728c */ /* 0x000fd2000bf05300 */
[----:B0-----:R-:W-:Y:S05]  /*0570*/  BRA.U UP0, `(.L_x_28) ;  /* 0x0000000100987547 */ /* 0x001fea000b800000 */
[----:B------:R-:W-:Y:S01]  /*0580*/  IMAD.MOV.U32 R4, RZ, RZ, 0xa ;  /* 0x0000000aff047424 */ /* 0x000fe200078e00ff */
[C---:B------:R-:W-:Y:S01]  /*0590*/  ISETP.NE.AND P0, PT, R7.reuse, RZ, PT ;  /* 0x000000ff0700720c */ /* 0x040fe20003f05270 */
[----:B------:R-:W-:Y:S02]  /*05a0*/  IMAD.MOV.U32 R5, RZ, RZ, RZ ;  /* 0x000000ffff057224 */ /* 0x000fe400078e00ff */
[----:B------:R-:W-:-:S05]  /*05b0*/  IMAD R3, R7, R4, -0xa ;  /* 0xfffffff607037424 */ /* 0x000fca00078e0204 */
[----:B------:R-:W-:-:S05]  /*05c0*/  SEL R3, R3, 0x5a, P0 ;  /* 0x0000005a03037807 */ /* 0x000fca0000000000 */
[----:B------:R-:W-:-:S04]  /*05d0*/  IMAD.IADD R3, R3, 0x1, R6 ;  /* 0x0000000103037824 */ /* 0x000fc800078e0206 */
[----:B------:R-:W-:-:S04]  /*05e0*/  IMAD R4, R3, 0xa, R0 ;  /* 0x0000000a03047824 */ /* 0x000fc800078e0200 */
[----:B------:R-:W-:-:S03]  /*05f0*/  IMAD.WIDE.U32 R4, R2, 0x3e8, R4 ;  /* 0x000003e802047825 */ /* 0x000fc600078e0004 */
[C---:B------:R-:W-:Y:S01]  /*0600*/  LEA R6, P0, R4.reuse, UR6, 0x3 ;  /* 0x0000000604067c11 */ /* 0x040fe2000f8018ff */
[----:B------:R-:W0:Y:S03]  /*0610*/  LDCU UR6, c[0x0][0x38c] ;  /* 0x00007180ff0677ac */ /* 0x000e260008000800 */
[----:B------:R-:W-:Y:S02]  /*0620*/  LEA.HI.X R7, R4, UR7, R5, 0x3, P0 ;  /* 0x0000000704077c11 */ /* 0x000fe400080f1c05 */
[----:B------:R-:W1:Y:S04]  /*0630*/  LDC.64 R4, c[0x0][0x388] ;  /* 0x0000e200ff047b82 */ /* 0x000e680000000a00 */
[----:B------:R-:W2:Y:S01]  /*0640*/  LDG.E.64 R6, desc[UR4][R6.64] ;  /* 0x0000000406067981 */ /* 0x000ea2000c1e1b00 */
[----:B------:R-:W-:Y:S01]  /*0650*/  IMAD.MOV.U32 R8, RZ, RZ, 0x1 ;  /* 0x00000001ff087424 */ /* 0x000fe200078e00ff */
[----:B------:R-:W-:Y:S01]  /*0660*/  BSSY.RECONVERGENT B0, `(.L_x_29) ;  /* 0x0000016000007945 */ /* 0x000fe20003800200 */
[----:B0-----:R-:W1:Y:S04]  /*0670*/  MUFU.RCP64H R9, UR6 ;  /* 0x0000000600097d08 */ /* 0x001e680008001800 */
[----:B-1----:R-:W-:-:S08]  /*0680*/  DFMA R10, R8, -R4, 1 ;  /* 0x3ff00000080a742b */ /* 0x002fd00000000804 */
[----:B------:R-:W-:-:S08]  /*0690*/  DFMA R10, R10, R10, R10 ;  /* 0x0000000a0a0a722b */ /* 0x000fd0000000000a */
[----:B------:R-:W-:-:S08]  /*06a0*/  DFMA R10, R8, R10, R8 ;  /* 0x0000000a080a722b */ /* 0x000fd00000000008 */
[----:B------:R-:W-:-:S08]  /*06b0*/  DFMA R8, R10, -R4, 1 ;  /* 0x3ff000000a08742b */ /* 0x000fd00000000804 */
[----:B------:R-:W-:Y:S02]  /*06c0*/  DFMA R8, R10, R8, R10 ;  /* 0x000000080a08722b */ /* 0x000fe4000000000a */
[----:B--2--5:R-:W-:-:S08]  /*06d0*/  DADD R14, R20, -R6 ;  /* 0x00000000140e7229 */ /* 0x024fd00000000806 */
[----:B------:R-:W-:Y:S02]  /*06e0*/  DMUL R18, R14, R8 ;  /* 0x000000080e127228 */ /* 0x000fe40000000000 */
[----:B------:R-:W-:-:S06]  /*06f0*/  FSETP.GEU.AND P1, PT, |R15|, 6.5827683646048100446e-37, PT ;  /* 0x036000000f00780b */ /* 0x000fcc0003f2e200 */
[----:B------:R-:W-:-:S08]  /*0700*/  DFMA R4, R18, -R4, R14 ;  /* 0x800000041204722b */ /* 0x000fd0000000000e */
[----:B------:R-:W-:-:S10]  /*0710*/  DFMA R18, R8, R4, R18 ;  /* 0x000000040812722b */ /* 0x000fd40000000012 */
[----:B------:R-:W-:-:S05]  /*0720*/  FFMA R0, RZ, UR6, R19 ;  /* 0x00000006ff007c23 */ /* 0x000fca0008000013 */
[----:B------:R-:W-:-:S13]  /*0730*/  FSETP.GT.AND P0, PT, |R0|, 1.469367938527859385e-39, PT ;  /* 0x001000000000780b */ /* 0x000fda0003f04200 */
[----:B------:R-:W-:Y:S05]  /*0740*/  @P0 BRA P1, `(.L_x_30) ;  /* 0x00000000001c0947 */ /* 0x000fea0000800000 */
[----:B------:R-:W0:Y:S01]  /*0750*/  LDCU.64 UR6, c[0x0][0x388] ;  /* 0x00007100ff0677ac */ /* 0x000e220008000a00 */
[----:B------:R-:W-:Y:S01]  /*0760*/  MOV R0, 0x7a0 ;  /* 0x000007a000007802 */ /* 0x000fe20000000f00 */
[----:B0-----:R-:W-:Y:S02]  /*0770*/  IMAD.U32 R6, RZ, RZ, UR6 ;  /* 0x00000006ff067e24 */ /* 0x001fe4000f8e00ff */
[----:B------:R-:W-:-:S07]  /*0780*/  IMAD.U32 R7, RZ, RZ, UR7 ;  /* 0x00000007ff077e24 */ /* 0x000fce000f8e00ff */
[----:B------:R-:W-:Y:S05]  /*0790*/  CALL.REL.NOINC `($__internal_1_$__cuda_sm20_div_rn_f64_full) ;  /* 0x0000000400507944 */ /* 0x000fea0003c00000 */
[----:B------:R-:W-:Y:S02]  /*07a0*/  IMAD.MOV.U32 R18, RZ, RZ, R28 ;  /* 0x000000ffff127224 */ /* 0x000fe400078e001c */
[----:B------:R-:W-:-:S07]  /*07b0*/  IMAD.MOV.U32 R19, RZ, RZ, R29 ;  /* 0x000000ffff137224 */ /* 0x000fce00078e001d */
.L_x_30:
[----:B------:R-:W-:Y:S05]  /*07c0*/  BSYNC.RECONVERGENT B0 ;  /* 0x0000000000007941 */ /* 0x000fea0003800200 */
.L_x_29:
[----:B------:R-:W-:Y:S05]  /*07d0*/  BRA `(.L_x_27) ;  /* 0x0000000400207947 */ /* 0x000fea0003800000 */
.L_x_28:
[----:B------:R-:W-:Y:S01]  /*07e0*/  IMAD.MOV.U32 R4, RZ, RZ, 0xa ;  /* 0x0000000aff047424 */ /* 0x000fe200078e00ff */
[C---:B------:R-:W-:Y:S01]  /*07f0*/  ISETP.NE.AND P0, PT, R7.reuse, RZ, PT ;  /* 0x000000ff0700720c */ /* 0x040fe20003f05270 */
[----:B------:R-:W-:Y:S02]  /*0800*/  IMAD.MOV.U32 R5, RZ, RZ, RZ ;  /* 0x000000ffff057224 */ /* 0x000fe400078e00ff */
[----:B------:R-:W-:-:S05]  /*0810*/  IMAD R3, R7, R4, -0xa ;  /* 0xfffffff607037424 */ /* 0x000fca00078e0204 */
[----:B------:R-:W-:Y:S02]  /*0820*/  SEL R3, R3, 0x5a, P0 ;  /* 0x0000005a03037807 */ /* 0x000fe40000000000 */
[----:B------:R-:W-:Y:S02]  /*0830*/  ISETP.GE.U32.AND P0, PT, R7, 0x2, PT ;  /* 0x000000020700780c */ /* 0x000fe40003f06070 */
[----:B------:R-:W-:Y:S01]  /*0840*/  IADD3 R7, PT, PT, R9, 0x50, RZ ;  /* 0x0000005009077810 */ /* 0x000fe20007ffe0ff */
[----:B------:R-:W-:-:S04]  /*0850*/  IMAD.IADD R3, R3, 0x1, R6 ;  /* 0x0000000103037824 */ /* 0x000fc800078e0206 */
[----:B------:R-:W-:-:S04]  /*0860*/  IMAD R4, R3, 0xa, R0 ;  /* 0x0000000a03047824 */ /* 0x000fc800078e0200 */
[----:B------:R-:W-:-:S04]  /*0870*/  IMAD.WIDE.U32 R4, R2, 0x3e8, R4 ;  /* 0x000003e802047825 */ /* 0x000fc800078e0004 */
[----:B------:R-:W-:Y:S01]  /*0880*/  @P0 VIADD R7, R9, 0xffffffec ;  /* 0xffffffec09070836 */ /* 0x000fe20000000000 */
[----:B------:R-:W-:-:S03]  /*0890*/  LEA R18, P0, R4, UR6, 0x3 ;  /* 0x0000000604127c11 */ /* 0x000fc6000f8018ff */
[----:B------:R-:W-:Y:S01]  /*08a0*/  IMAD R6, R7, 0xa, R0 ;  /* 0x0000000a07067824 */ /* 0x000fe200078e0200 */
[----:B------:R-:W-:Y:S01]  /*08b0*/  LEA.HI.X R19, R4, UR7, R5, 0x3, P0 ;  /* 0x0000000704137c11 */ /* 0x000fe200080f1c05 */
[----:B------:R-:W-:Y:S02]  /*08c0*/  IMAD.MOV.U32 R7, RZ, RZ, RZ ;  /* 0x000000ffff077224 */ /* 0x000fe400078e00ff */
[----:B------:R-:W-:-:S03]  /*08d0*/  IMAD.WIDE.U32 R6, R2, 0x3e8, R6 ;  /* 0x000003e802067825 */ /* 0x000fc600078e0006 */
[----:B------:R-:W2:Y:S01]  /*08e0*/  LDG.E.64 R18, desc[UR4][R18.64] ;  /* 0x0000000412127981 */ /* 0x000ea2000c1e1b00 */
[----:B------:R-:W-:-:S04]  /*08f0*/  LEA R16, P0, R6, UR6, 0x3 ;  /* 0x0000000606107c11 */ /* 0x000fc8000f8018ff */
[----:B------:R-:W-:Y:S02]  /*0900*/  LEA.HI.X R17, R6, UR7, R7, 0x3, P0 ;  /* 0x0000000706117c11 */ /* 0x000fe400080f1c07 */
[----:B------:R-:W0:Y:S04]  /*0910*/  LDC.64 R6, c[0x0][0x388] ;  /* 0x0000e200ff067b82 */ /* 0x000e280000000a00 */
[----:B------:R-:W3:Y:S01]  /*0920*/  LDG.E.64 R16, desc[UR4][R16.64] ;  /* 0x0000000410107981 */ /* 0x000ee2000c1e1b00 */
[----:B------:R-:W-:Y:S01]  /*0930*/  IMAD.MOV.U32 R4, RZ, RZ, 0x1 ;  /* 0x00000001ff047424 */ /* 0x000fe200078e00ff */
[----:B------:R-:W-:Y:S01]  /*0940*/  BSSY.RECONVERGENT B0, `(.L_x_31) ;  /* 0x0000016000007945 */ /* 0x000fe20003800200 */
[----:B0-----:R-:W-:-:S06]  /*0950*/  DADD R6, R6, R6 ;  /* 0x0000000006067229 */ /* 0x001fcc0000000006 */
[----:B------:R-:W0:Y:S02]  /*0960*/  MUFU.RCP64H R5, R7 ;  /* 0x0000000700057308 */ /* 0x000e240000001800 */
[----:B0-----:R-:W-:-:S08]  /*0970*/  DFMA R8, -R6, R4, 1 ;  /* 0x3ff000000608742b */ /* 0x001fd00000000104 */
[----:B------:R-:W-:-:S08]  /*0980*/  DFMA R8, R8, R8, R8 ;  /* 0x000000080808722b */ /* 0x000fd00000000008 */
[----:B------:R-:W-:-:S08]  /*0990*/  DFMA R8, R4, R8, R4 ;  /* 0x000000080408722b */ /* 0x000fd00000000004 */
[----:B------:R-:W-:-:S08]  /*09a0*/  DFMA R10, -R6, R8, 1 ;  /* 0x3ff00000060a742b */ /* 0x000fd00000000108 */
[----:B------:R-:W-:Y:S02]  /*09b0*/  DFMA R10, R8, R10, R8 ;  /* 0x0000000a080a722b */ /* 0x000fe40000000008 */
[----:B--2---:R-:W-:-:S08]  /*09c0*/  DMUL R4, R18, -4 ;  /* 0xc010000012047828 */ /* 0x004fd00000000000 */
[----:B-----5:R-:W-:-:S08]  /*09d0*/  DFMA R4, R20, 3, R4 ;  /* 0x400800001404782b */ /* 0x020fd00000000004 */
[----:B---3--:R-:W-:-:S08]  /*09e0*/  DADD R14, R16, R4 ;  /* 0x00000000100e7229 */ /* 0x008fd00000000004 */
[----:B------:R-:W-:Y:S02]  /*09f0*/  DMUL R4, R14, R10 ;  /* 0x0000000a0e047228 */ /* 0x000fe40000000000 */
[----:B------:R-:W-:-:S06]  /*0a00*/  FSETP.GEU.AND P1, PT, |R15|, 6.5827683646048100446e-37, PT ;  /* 0x036000000f00780b */ /* 0x000fcc0003f2e200 */
[----:B------:R-:W-:-:S08]  /*0a10*/  DFMA R8, -R6, R4, R14 ;  /* 0x000000040608722b */ /* 0x000fd0000000010e */
[----:B------:R-:W-:-:S10]  /*0a20*/  DFMA R4, R10, R8, R4 ;  /* 0x000000080a04722b */ /* 0x000fd40000000004 */
[----:B------:R-:W-:-:S05]  /*0a30*/  FFMA R0, RZ, R7, R5 ;  /* 0x00000007ff007223 */ /* 0x000fca0000000005 */
[----:B------:R-:W-:-:S13]  /*0a40*/  FSETP.GT.AND P0, PT, |R0|, 1.469367938527859385e-39, PT ;  /* 0x001000000000780b */ /* 0x000fda0003f04200 */
[----:B------:R-:W-:Y:S05]  /*0a50*/  @P0 BRA P1, `(.L_x_32) ;  /* 0x0000000000100947 */ /* 0x000fea0000800000 */
[----:B------:R-:W-:-:S07]  /*0a60*/  MOV R0, 0xa80 ;  /* 0x00000a8000007802 */ /* 0x000fce0000000f00 */
[----:B------:R-:W-:Y:S05]  /*0a70*/  CALL.REL.NOINC `($__internal_1_$__cuda_sm20_div_rn_f64_full) ;  /* 0x0000000000987944 */ /* 0x000fea0003c00000 */
[----:B------:R-:W-:Y:S02]  /*0a80*/  IMAD.MOV.U32 R4, RZ, RZ, R28 ;  /* 0x000000ffff047224 */ /* 0x000fe400078e001c */
[----:B------:R-:W-:-:S07]  /*0a90*/  IMAD.MOV.U32 R5, RZ, RZ, R29 ;  /* 0x000000ffff057224 */ /* 0x000fce00078e001d */
.L_x_32:
[----:B------:R-:W-:Y:S05]  /*0aa0*/  BSYNC.RECONVERGENT B0 ;  /* 0x0000000000007941 */ /* 0x000fea0003800200 */
.L_x_31:
[----:B------:R-:W0:Y:S01]  /*0ab0*/  LDC.64 R6, c[0x0][0x388] ;  /* 0x0000e200ff067b82 */ /* 0x000e220000000a00 */
[----:B------:R-:W-:Y:S01]  /*0ac0*/  IMAD.MOV.U32 R8, RZ, RZ, 0x1 ;  /* 0x00000001ff087424 */ /* 0x000fe200078e00ff */
[----:B------:R-:W-:Y:S01]  /*0ad0*/  DADD R18, R18, R18 ;  /* 0x0000000012127229 */ /* 0x000fe20000000012 */
[----:B------:R-:W-:Y:S07]  /*0ae0*/  BSSY.RECONVERGENT B0, `(.L_x_27) ;  /* 0x0000017000007945 */ /* 0x000fee0003800200 */
[----:B------:R-:W-:Y:S01]  /*0af0*/  DADD R14, R20, -R18 ;  /* 0x00000000140e7229 */ /* 0x000fe20000000812 */
[----:B------:R-:W-:-:S02]  /*0b00*/  IMAD.MOV.U32 R18, RZ, RZ, R4 ;  /* 0x000000ffff127224 */ /* 0x000fc400078e0004 */
[----:B------:R-:W-:-:S05]  /*0b10*/  IMAD.MOV.U32 R19, RZ, RZ, R5 ;  /* 0x000000ffff137224 */ /* 0x000fca00078e0005 */
[----:B------:R-:W-:Y:S02]  /*0b20*/  DADD R14, R16, R14 ;  /* 0x00000000100e7229 */ /* 0x000fe4000000000e */
[----:B0-----:R-:W-:-:S08]  /*0b30*/  DMUL R6, R6, R6 ;  /* 0x0000000606067228 */ /* 0x001fd00000000000 */
[----:B------:R-:W-:Y:S01]  /*0b40*/  FSETP.GEU.AND P1, PT, |R15|, 6.5827683646048100446e-37, PT ;  /* 0x036000000f00780b */ /* 0x000fe20003f2e200 */
[----:B------:R-:W0:Y:S02]  /*0b50*/  MUFU.RCP64H R9, R7 ;  /* 0x0000000700097308 */ /* 0x000e240000001800 */
[----:B0-----:R-:W-:-:S08]  /*0b60*/  DFMA R10, -R6, R8, 1 ;  /* 0x3ff00000060a742b */ /* 0x001fd00000000108 */
[----:B------:R-:W-:-:S08]  /*0b70*/  DFMA R10, R10, R10, R10 ;  /* 0x0000000a0a0a722b */ /* 0x000fd0000000000a */
[----:B------:R-:W-:-:S08]  /*0b80*/  DFMA R10, R8, R10, R8 ;  /* 0x0000000a080a722b */ /* 0x000fd00000000008 */
[----:B------:R-:W-:-:S08]  /*0b90*/  DFMA R8, -R6, R10, 1 ;  /* 0x3ff000000608742b */ /* 0x000fd0000000010a */
[----:B------:R-:W-:-:S08]  /*0ba0*/  DFMA R8, R10, R8, R10 ;  /* 0x000000080a08722b */ /* 0x000fd0000000000a */
[----:B------:R-:W-:-:S08]  /*0bb0*/  DMUL R16, R14, R8 ;  /* 0x000000080e107228 */ /* 0x000fd00000000000 */
        /* <DEDUP_REMOVED lines=9> */
.L_x_33:
[----:B------:R-:W-:Y:S05]  /*0c50*/  BSYNC.RECONVERGENT B0 ;  /* 0x0000000000007941 */ /* 0x000fea0003800200 */
.L_x_27:
[----:B------:R-:W0:Y:S01]  /*0c60*/  LDCU.64 UR6, c[0x0][0x390] ;  /* 0x00007200ff0677ac */ /* 0x000e220008000a00 */
[----:B------:R-:W-:Y:S01]  /*0c70*/  VIADD R3, R2, 0x2 ;  /* 0x0000000202037836 */ /* 0x000fe20000000000 */
[----:B------:R-:W-:Y:S03]  /*0c80*/  STG.E.64 desc[UR4][R22.64+0x1f40], R18 ;  /* 0x001f401216007986 */ /* 0x000fe6000c101b04 */
[----:B------:R-:W-:-:S03]  /*0c90*/  IMAD.WIDE.U32 R24, R3, 0x3e8, R24 ;  /* 0x000003e803187825 */ /* 0x000fc600078e0018 */
[----:B0-----:R-:W-:-:S04]  /*0ca0*/  LEA R2, P0, R24, UR6, 0x3 ;  /* 0x0000000618027c11 */ /* 0x001fc8000f8018ff */
[----:B------:R-:W-:-:S05]  /*0cb0*/  LEA.HI.X R3, R24, UR7, R25, 0x3, P0 ;  /* 0x0000000718037c11 */ /* 0x000fca00080f1c19 */
[----:B------:R-:W-:Y:S01]  /*0cc0*/  STG.E.64 desc[UR4][R2.64], R16 ;  /* 0x0000001002007986 */ /* 0x000fe2000c101b04 */
[----:B------:R-:W-:Y:S05]  /*0cd0*/  EXIT ;  /* 0x000000000000794d */ /* 0x000fea0003800000 */
        .weak           $__internal_1_$__cuda_sm20_div_rn_f64_full
        .type           $__internal_1_$__cuda_sm20_div_rn_f64_full,@function
        .size           $__internal_1_$__cuda_sm20_div_rn_f64_full,(.L_x_50 - $__internal_1_$__cuda_sm20_div_rn_f64_full)
$__internal_1_$__cuda_sm20_div_rn_f64_full:
[----:B------:R-:W-:Y:S01]  /*0ce0*/  FSETP.GEU.AND P2, PT, |R15|, 1.469367938527859385e-39, PT ;  /* 0x001000000f00780b */ /* 0x000fe20003f4e200 */
[----:B------:R-:W-:Y:S01]  /*0cf0*/  IMAD.MOV.U32 R11, RZ, RZ, R7 ;  /* 0x000000ffff0b7224 */ /* 0x000fe200078e0007 */
[C---:B------:R-:W-:Y:S01]  /*0d00*/  FSETP.GEU.AND P0, PT, |R7|.reuse, 1.469367938527859385e-39, PT ;  /* 0x001000000700780b */ /* 0x040fe20003f0e200 */
[----:B------:R-:W-:Y:S01]  /*0d10*/  IMAD.MOV.U32 R8, RZ, RZ, R14 ;  /* 0x000000ffff087224 */ /* 0x000fe200078e000e */
[----:B------:R-:W-:Y:S01]  /*0d20*/  LOP3.LUT R12, R7, 0x800fffff, RZ, 0xc0, !PT ;  /* 0x800fffff070c7812 */ /* 0x000fe200078ec0ff */
[----:B------:R-:W-:Y:S01]  /*0d30*/  BSSY.RECONVERGENT B1, `(.L_x_34) ;  /* 0x0000054000017945 */ /* 0x000fe20003800200 */
[----:B------:R-:W-:Y:S02]  /*0d40*/  MOV R10, R6 ;  /* 0x00000006000a7202 */ /* 0x000fe40000000f00 */
[----:B------:R-:W-:Y:S01]  /*0d50*/  LOP3.LUT R13, R12, 0x3ff00000, RZ, 0xfc, !PT ;  /* 0x3ff000000c0d7812 */ /* 0x000fe200078efcff */
[----:B------:R-:W-:Y:S01]  /*0d60*/  IMAD.MOV.U32 R12, RZ, RZ, R6 ;  /* 0x000000ffff0c7224 */ /* 0x000fe200078e0006 */
[----:B------:R-:W-:Y:S01]  /*0d70*/  LOP3.LUT R3, R15, 0x7ff00000, RZ, 0xc0, !PT ;  /* 0x7ff000000f037812 */ /* 0x000fe200078ec0ff */
[----:B------:R-:W-:Y:S01]  /*0d80*/  IMAD.MOV.U32 R6, RZ, RZ, 0x1 ;  /* 0x00000001ff067424 */ /* 0x000fe200078e00ff */
[----:B------:R-:W-:Y:S01]  /*0d90*/  LOP3.LUT R26, R7, 0x7ff00000, RZ, 0xc0, !PT ;  /* 0x7ff00000071a7812 */ /* 0x000fe200078ec0ff */
[----:B------:R-:W-:Y:S01]  /*0da0*/  @!P2 IMAD.MOV.U32 R28, RZ, RZ, RZ ;  /* 0x000000ffff1ca224 */ /* 0x000fe200078e00ff */
[----:B------:R-:W-:Y:S01]  /*0db0*/  @!P2 LOP3.LUT R4, R11, 0x7ff00000, RZ, 0xc0, !PT ;  /* 0x7ff000000b04a812 */ /* 0x000fe200078ec0ff */
[----:B------:R-:W-:Y:S01]  /*0dc0*/  @!P0 DMUL R12, R10, 8.98846567431157953865e+307 ;  /* 0x7fe000000a0c8828 */ /* 0x000fe20000000000 */
[----:B------:R-:W-:-:S02]  /*0dd0*/  ISETP.GE.U32.AND P1, PT, R3, R26, PT ;  /* 0x0000001a0300720c */ /* 0x000fc40003f26070 */
[----:B------:R-:W-:Y:S01]  /*0de0*/  @!P2 ISETP.GE.U32.AND P3, PT, R3, R4, PT ;  /* 0x000000040300a20c */ /* 0x000fe20003f66070 */
[----:B------:R-:W-:Y:S02]  /*0df0*/  IMAD.MOV.U32 R4, RZ, RZ, 0x1ca00000 ;  /* 0x1ca00000ff047424 */ /* 0x000fe400078e00ff */
[----:B------:R-:W0:Y:S03]  /*0e00*/  MUFU.RCP64H R7, R13 ;  /* 0x0000000d00077308 */ /* 0x000e260000001800 */
[C---:B------:R-:W-:Y:S02]  /*0e10*/  @!P2 SEL R5, R4.reuse, 0x63400000, !P3 ;  /* 0x634000000405a807 */ /* 0x040fe40005800000 */
[----:B------:R-:W-:Y:S02]  /*0e20*/  SEL R9, R4, 0x63400000, !P1 ;  /* 0x6340000004097807 */ /* 0x000fe40004800000 */
[----:B------:R-:W-:-:S02]  /*0e30*/  @!P2 LOP3.LUT R5, R5, 0x80000000, R15, 0xf8, !PT ;  /* 0x800000000505a812 */ /* 0x000fc400078ef80f */
[----:B------:R-:W-:Y:S02]  /*0e40*/  LOP3.LUT R9, R9, 0x800fffff, R15, 0xf8, !PT ;  /* 0x800fffff09097812 */ /* 0x000fe400078ef80f */
[----:B------:R-:W-:Y:S01]  /*0e50*/  @!P2 LOP3.LUT R29, R5, 0x100000, RZ, 0xfc, !PT ;  /* 0x00100000051da812 */ /* 0x000fe200078efcff */
[----:B------:R-:W-:Y:S01]  /*0e60*/  IMAD.MOV.U32 R5, RZ, RZ, R3 ;  /* 0x000000ffff057224 */ /* 0x000fe200078e0003 */
[----:B------:R-:W-:-:S04]  /*0e70*/  @!P0 LOP3.LUT R26, R13, 0x7ff00000, RZ, 0xc0, !PT ;  /* 0x7ff000000d1a8812 */ /* 0x000fc800078ec0ff */
[----:B------:R-:W-:Y:S02]  /*0e80*/  @!P2 DFMA R8, R8, 2, -R28 ;  /* 0x400000000808a82b */ /* 0x000fe4000000081c */
[----:B0-----:R-:W-:-:S08]  /*0e90*/  DFMA R28, R6, -R12, 1 ;  /* 0x3ff00000061c742b */ /* 0x001fd0000000080c */
[----:B------:R-:W-:Y:S01]  /*0ea0*/  DFMA R28, R28, R28, R28 ;  /* 0x0000001c1c1c722b */ /* 0x000fe2000000001c */
[----:B------:R-:W-:-:S05]  /*0eb0*/  @!P2 LOP3.LUT R5, R9, 0x7ff00000, RZ, 0xc0, !PT ;  /* 0x7ff000000905a812 */ /* 0x000fca00078ec0ff */
[----:B------:R-:W-:Y:S02]  /*0ec0*/  VIADD R27, R5, 0xffffffff ;  /* 0xffffffff051b7836 */ /* 0x000fe40000000000 */
[----:B------:R-:W-:-:S03]  /*0ed0*/  DFMA R6, R6, R28, R6 ;  /* 0x0000001c0606722b */ /* 0x000fc60000000006 */
[----:B------:R-:W-:Y:S01]  /*0ee0*/  ISETP.GT.U32.AND P0, PT, R27, 0x7feffffe, PT ;  /* 0x7feffffe1b00780c */ /* 0x000fe20003f04070 */
[----:B------:R-:W-:-:S04]  /*0ef0*/  VIADD R27, R26, 0xffffffff ;  /* 0xffffffff1a1b7836 */ /* 0x000fc80000000000 */
[----:B------:R-:W-:Y:S01]  /*0f00*/  DFMA R30, R6, -R12, 1 ;  /* 0x3ff00000061e742b */ /* 0x000fe2000000080c */
[----:B------:R-:W-:-:S07]  /*0f10*/  ISETP.GT.U32.OR P0, PT, R27, 0x7feffffe, P0 ;  /* 0x7feffffe1b00780c */ /* 0x000fce0000704470 */
[----:B------:R-:W-:-:S08]  /*0f20*/  DFMA R30, R6, R30, R6 ;  /* 0x0000001e061e722b */ /* 0x000fd00000000006 */
[----:B------:R-:W-:-:S08]  /*0f30*/  DMUL R28, R30, R8 ;  /* 0x000000081e1c7228 */ /* 0x000fd00000000000 */
[----:B------:R-:W-:-:S08]  /*0f40*/  DFMA R6, R28, -R12, R8 ;  /* 0x8000000c1c06722b */ /* 0x000fd00000000008 */
[----:B------:R-:W-:Y:S01]  /*0f50*/  DFMA R6, R30, R6, R28 ;  /* 0x000000061e06722b */ /* 0x000fe2000000001c */
[----:B------:R-:W-:Y:S10]  /*0f60*/  @P0 BRA `(.L_x_35) ;  /* 0x00000000006c0947 */ /* 0x000ff40003800000 */
        /* <DEDUP_REMOVED lines=11> */
[----:B------:R-:W-:-:S06]  /*1020*/  DFMA R8, R6, -R12, R8 ;  /* 0x8000000c0608722b */ /* 0x000fcc0000000008 */
[----:B------:R-:W-:-:S04]  /*1030*/  MOV R8, RZ ;  /* 0x000000ff00087202 */ /* 0x000fc80000000f00 */
[C---:B------:R-:W-:Y:S02]  /*1040*/  FSETP.NEU.AND P0, PT, R9.reuse, RZ, PT ;  /* 0x000000ff0900720b */ /* 0x040fe40003f0d000 */
[----:B------:R-:W-:-:S04]  /*1050*/  LOP3.LUT R11, R9, 0x80000000, R11, 0x48, !PT ;  /* 0x80000000090b7812 */ /* 0x000fc800078e480b */
[----:B------:R-:W-:-:S07]  /*1060*/  LOP3.LUT R9, R11, R5, RZ, 0xfc, !PT ;  /* 0x000000050b097212 */ /* 0x000fce00078efcff */
[----:B------:R-:W-:Y:S05]  /*1070*/  @!P0 BRA `(.L_x_36) ;  /* 0x00000000007c8947 */ /* 0x000fea0003800000 */
[----:B------:R-:W-:Y:S01]  /*1080*/  IMAD.MOV R5, RZ, RZ, -R3 ;  /* 0x000000ffff057224 */ /* 0x000fe200078e0a03 */
[----:B------:R-:W-:Y:S01]  /*1090*/  IADD3 R3, PT, PT, -R3, -0x43300000, RZ ;  /* 0xbcd0000003037810 */ /* 0x000fe20007ffe1ff */
[----:B------:R-:W-:-:S06]  /*10a0*/  IMAD.MOV.U32 R4, RZ, RZ, RZ ;  /* 0x000000ffff047224 */ /* 0x000fcc00078e00ff */
[----:B------:R-:W-:Y:S02]  /*10b0*/  DFMA R4, R28, -R4, R6 ;  /* 0x800000041c04722b */ /* 0x000fe40000000006 */
[----:B------:R-:W-:-:S08]  /*10c0*/  DMUL.RP R6, R6, R8 ;  /* 0x0000000806067228 */ /* 0x000fd00000008000 */
[----:B------:R-:W-:Y:S02]  /*10d0*/  FSETP.NEU.AND P0, PT, |R5|, R3, PT ;  /* 0x000000030500720b */ /* 0x000fe40003f0d200 */
[----:B------:R-:W-:Y:S02]  /*10e0*/  LOP3.LUT R11, R7, R11, RZ, 0x3c, !PT ;  /* 0x0000000b070b7212 */ /* 0x000fe400078e3cff */
[----:B------:R-:W-:Y:S02]  /*10f0*/  FSEL R28, R6, R28, !P0 ;  /* 0x0000001c061c7208 */ /* 0x000fe40004000000 */
[----:B------:R-:W-:Y:S01]  /*1100*/  FSEL R29, R11, R29, !P0 ;  /* 0x0000001d0b1d7208 */ /* 0x000fe20004000000 */
[----:B------:R-:W-:Y:S06]  /*1110*/  BRA `(.L_x_36) ;  /* 0x0000000000547947 */ /* 0x000fec0003800000 */
.L_x_35:
[----:B------:R-:W-:-:S14]  /*1120*/  DSETP.NAN.AND P0, PT, R14, R14, PT ;  /* 0x0000000e0e00722a */ /* 0x000fdc0003f08000 */
[----:B------:R-:W-:Y:S05]  /*1130*/  @P0 BRA `(.L_x_37) ;  /* 0x0000000000440947 */ /* 0x000fea0003800000 */
[----:B------:R-:W-:-:S14]  /*1140*/  DSETP.NAN.AND P0, PT, R10, R10, PT ;  /* 0x0000000a0a00722a */ /* 0x000fdc0003f08000 */
[----:B------:R-:W-:Y:S05]  /*1150*/  @P0 BRA `(.L_x_38) ;  /* 0x0000000000300947 */ /* 0x000fea0003800000 */
[----:B------:R-:W-:Y:S01]  /*1160*/  ISETP.NE.AND P0, PT, R5, R26, PT ;  /* 0x0000001a0500720c */ /* 0x000fe20003f05270 */
[----:B------:R-:W-:Y:S02]  /*1170*/  IMAD.MOV.U32 R28, RZ, RZ, 0x0 ;  /* 0x00000000ff1c7424 */ /* 0x000fe400078e00ff */
[----:B------:R-:W-:-:S10]  /*1180*/  IMAD.MOV.U32 R29, RZ, RZ, -0x80000 ;  /* 0xfff80000ff1d7424 */ /* 0x000fd400078e00ff */
        /* <DEDUP_REMOVED lines=9> */
.L_x_38:
[----:B------:R-:W-:Y:S01]  /*1220*/  LOP3.LUT R29, R11, 0x80000, RZ, 0xfc, !PT ;  /* 0x000800000b1d7812 */ /* 0x000fe200078efcff */
[----:B------:R-:W-:Y:S01]  /*1230*/  IMAD.MOV.U32 R28, RZ, RZ, R10 ;  /* 0x000000ffff1c7224 */ /* 0x000fe200078e000a */
[----:B------:R-:W-:Y:S06]  /*1240*/  BRA `(.L_x_36) ;  /* 0x0000000000087947 */ /* 0x000fec0003800000 */
.L_x_37:
[----:B------:R-:W-:Y:S01]  /*1250*/  LOP3.LUT R29, R15, 0x80000, RZ, 0xfc, !PT ;  /* 0x000800000f1d7812 */ /* 0x000fe200078efcff */
[----:B------:R-:W-:-:S07]  /*1260*/  IMAD.MOV.U32 R28, RZ, RZ, R14 ;  /* 0x000000ffff1c7224 */ /* 0x000fce00078e000e */
.L_x_36:
[----:B------:R-:W-:Y:S05]  /*1270*/  BSYNC.RECONVERGENT B1 ;  /* 0x0000000000017941 */ /* 0x000fea0003800200 */
.L_x_34:
[----:B------:R-:W-:Y:S02]  /*1280*/  IMAD.MOV.U32 R4, RZ, RZ, R0 ;  /* 0x000000ffff047224 */ /* 0x000fe400078e0000 */
[----:B------:R-:W-:-:S04]  /*1290*/  IMAD.MOV.U32 R5, RZ, RZ, 0x0 ;  /* 0x00000000ff057424 */ /* 0x000fc800078e00ff */
[----:B------:R-:W-:Y:S05]  /*12a0*/  RET.REL.NODEC R4 `(_Z12fillKsKernelxdPd) ;  /* 0xffffffec04547950 */ /* 0x000fea0003c3ffff */
.L_x_39:
        /* <DEDUP_REMOVED lines=13> */
.L_x_50:


//--------------------- .text._Z22injectMsgHistoryKernelxPd --------------------------
	.section	.text._Z22injectMsgHistoryKernelxPd,"ax",@progbits
	.align	128
        .global         _Z22injectMsgHistoryKernelxPd
        .type           _Z22injectMsgHistoryKernelxPd,@function
        .size           _Z22injectMsgHistoryKernelxPd,(.L_x_53 - _Z22injectMsgHistoryKernelxPd)
        .other          _Z22injectMsgHistoryKernelxPd,@"STO_CUDA_ENTRY STV_DEFAULT"
_Z22injectMsgHistoryKernelxPd:
.text._Z22injectMsgHistoryKernelxPd:
[----:B------:R-:W-:Y:S08]  /*0000*/  LDC R1, c[0x0][0x37c] ;  /* 0x0000df00ff017b82 */ /* 0x000ff00000000800 */
[----:B------:R-:W0:Y:S01]  /*0010*/  LDC.64 R2, c[0x0][0x380] ;  /* 0x0000e000ff027b82 */ /* 0x000e220000000a00 */
[----:B------:R-:W1:Y:S01]  /*0020*/  S2R R0, SR_TID.Z ;  /* 0x0000000000007919 */ /* 0x000e620000002300 */
[C---:B0-----:R-:W-:Y:S01]  /*0030*/  IMAD.WIDE.U32 R4, R3.reuse, 0x66666667, RZ ;  /* 0x6666666703047825 */ /* 0x041fe200078e00ff */
[----:B------:R-:W-:-:S03]  /*0040*/  ISETP.LT.AND P1, PT, R3, RZ, PT ;  /* 0x000000ff0300720c */ /* 0x000fc60003f21270 */
[----:B------:R-:W-:-:S04]  /*0050*/  IMAD.WIDE.U32 R6, P0, R2, 0x66666666, R4 ;  /* 0x6666666602067825 */ /* 0x000fc80007800004 */
[----:B------:R-:W-:-:S04]  /*0060*/  IMAD.WIDE.U32 R4, R2, 0x66666667, RZ ;  /* 0x6666666702047825 */ /* 0x000fc800078e00ff */
[----:B------:R-:W-:Y:S01]  /*0070*/  IMAD.X R9, RZ, RZ, RZ, P0 ;  /* 0x000000ffff097224 */ /* 0x000fe200000e06ff */
[----:B------:R-:W-:Y:S01]  /*0080*/  IADD3 RZ, P0, PT, R5, R6, RZ ;  /* 0x0000000605ff7210 */ /* 0x000fe20007f1e0ff */
[----:B------:R-:W-:-:S04]  /*0090*/  IMAD.MOV.U32 R8, RZ, RZ, R7 ;  /* 0x000000ffff087224 */ /* 0x000fc800078e0007 */
[----:B------:R-:W-:-:S03]  /*00a0*/  IMAD.WIDE.U32.X R4, R3, 0x66666666, R8, P0 ;  /* 0x6666666603047825 */ /* 0x000fc600000e0408 */
[----:B------:R-:W-:-:S04]  /*00b0*/  IADD3 R7, P0, PT, R4, -0x66666667, RZ ;  /* 0x9999999904077810 */ /* 0x000fc80007f1e0ff */
[----:B------:R-:W-:Y:S02]  /*00c0*/  IADD3.X R9, PT, PT, R5, -0x66666667, RZ, P0, !PT ;  /* 0x9999999905097810 */ /* 0x000fe400007fe4ff */
[----:B------:R-:W-:Y:S02]  /*00d0*/  SEL R4, R7, R4, P1 ;  /* 0x0000000407047207 */ /* 0x000fe40000800000 */
[----:B------:R-:W-:-:S04]  /*00e0*/  SEL R6, R9, R5, P1 ;  /* 0x0000000509067207 */ /* 0x000fc80000800000 */
[----:B------:R-:W-:-:S04]  /*00f0*/  SHF.R.S64 R5, R4, 0x2, R6 ;  /* 0x0000000204057819 */ /* 0x000fc80000001006 */
[----:B------:R-:W-:-:S05]  /*0100*/  LEA.HI R5, R6, R5, RZ, 0x1 ;  /* 0x0000000506057211 */ /* 0x000fca00078f08ff */
[----:B------:R-:W-:-:S05]  /*0110*/  IMAD R5, R5, -0xa, R2 ;  /* 0xfffffff605057824 */ /* 0x000fca00078e0202 */
[----:B-1----:R-:W-:-:S13]  /*0120*/  ISETP.NE.AND P0, PT, R0, R5, PT ;  /* 0x000000050000720c */ /* 0x002fda0003f05270 */
[----:B------:R-:W-:Y:S05]  /*0130*/  @P0 EXIT ;  /* 0x000000000000094d */ /* 0x000fea0003800000 */
[----:B------:R-:W-:Y:S01]  /*0140*/  ISETP.GT.U32.AND P0, PT, R2, 0x4, PT ;  /* 0x000000040200780c */ /* 0x000fe20003f04070 */
[----:B------:R-:W0:Y:S03]  /*0150*/  LDCU.64 UR4, c[0x0][0x358] ;  /* 0x00006b00ff0477ac */ /* 0x000e260008000a00 */
[----:B------:R-:W-:-:S13]  /*0160*/  ISETP.GT.AND.EX P0, PT, R3, RZ, PT, P0 ;  /* 0x000000ff0300720c */ /* 0x000fda0003f04300 */
[----:B------:R-:W-:Y:S05]  /*0170*/  @P0 BRA `(.L_x_40) ;  /* 0x00000000005c0947 */ /* 0x000fea0003800000 */
[----:B------:R-:W-:-:S04]  /*0180*/  ISETP.GT.U32.AND P0, PT, R2, 0x1, PT ;  /* 0x000000010200780c */ /* 0x000fc80003f04070 */
[----:B------:R-:W-:-:S13]  /*0190*/  ISETP.GT.AND.EX P0, PT, R3, RZ, PT, P0 ;  /* 0x000000ff0300720c */ /* 0x000fda0003f04300 */
[----:B------:R-:W-:Y:S05]  /*01a0*/  @P0 BRA `(.L_x_41) ;  /* 0x00000000002c0947 */ /* 0x000fea0003800000 */
[----:B------:R-:W-:Y:S01]  /*01b0*/  ISETP.NE.U32.AND P0, PT, R2, RZ, PT ;  /* 0x000000ff0200720c */ /* 0x000fe20003f05070 */
[----:B------:R-:W-:Y:S02]  /*01c0*/  IMAD.MOV.U32 R4, RZ, RZ, 0x0 ;  /* 0x00000000ff047424 */ /* 0x000fe400078e00ff */
[----:B------:R-:W-:Y:S01]  /*01d0*/  IMAD.MOV.U32 R5, RZ, RZ, 0x405a0000 ;  /* 0x405a0000ff057424 */ /* 0x000fe200078e00ff */
[----:B------:R-:W-:-:S13]  /*01e0*/  ISETP.NE.AND.EX P0, PT, R3, RZ, PT, P0 ;  /* 0x000000ff0300720c */ /* 0x000fda0003f05300 */
[----:B------:R-:W-:Y:S05]  /*01f0*/  @!P0 BRA `(.L_x_42) ;  /* 0x0000000000bc8947 */ /* 0x000fea0003800000 */
[----:B------:R-:W-:-:S04]  /*0200*/  ISETP.NE.U32.AND P0, PT, R2, 0x1, PT ;  /* 0x000000010200780c */ /* 0x000fc80003f05070 */
[----:B------:R-:W-:-:S13]  /*0210*/  ISETP.NE.AND.EX P0, PT, R3, RZ, PT, P0 ;  /* 0x000000ff0300720c */ /* 0x000fda0003f05300 */
[----:B0-----:R-:W-:Y:S05]  /*0220*/  @P0 EXIT ;  /* 0x000000000000094d */ /* 0x001fea0003800000 */
[----:B------:R-:W-:Y:S02]  /*0230*/  IMAD.MOV.U32 R4, RZ, RZ, 0x0 ;  /* 0x00000000ff047424 */ /* 0x000fe400078e00ff */
[----:B------:R-:W-:Y:S01]  /*0240*/  IMAD.MOV.U32 R5, RZ, RZ, 0x40594000 ;  /* 0x40594000ff057424 */ /* 0x000fe200078e00ff */
[----:B------:R-:W-:Y:S06]  /*0250*/  BRA `(.L_x_42) ;  /* 0x0000000000a47947 */ /* 0x000fec0003800000 */
.L_x_41:
[----:B------:R-:W-:-:S04]  /*0260*/  IADD3 R4, P1, PT, R2, -0x2, RZ ;  /* 0xfffffffe02047810 */ /* 0x000fc80007f3e0ff */
[----:B------:R-:W-:Y:S02]  /*0270*/  ISETP.GE.U32.AND P0, PT, R4, 0x2, PT ;  /* 0x000000020400780c */ /* 0x000fe40003f06070 */
[----:B------:R-:W-:-:S04]  /*0280*/  IADD3.X R4, PT, PT, R3, -0x1, RZ, P1, !PT ;  /* 0xffffffff03047810 */ /* 0x000fc80000ffe4ff */
[----:B------:R-:W-:-:S13]  /*0290*/  ISETP.GE.U32.AND.EX P0, PT, R4, RZ, PT, P0 ;  /* 0x000000ff0400720c */ /* 0x000fda0003f06100 */
[----:B------:R-:W-:Y:S05]  /*02a0*/  @!P0 BRA `(.L_x_43) ;  /* 0x00000000007c8947 */ /* 0x000fea0003800000 */
[----:B------:R-:W-:-:S04]  /*02b0*/  ISETP.NE.U32.AND P0, PT, R2, 0x4, PT ;  /* 0x000000040200780c */ /* 0x000fc80003f05070 */
[----:B------:R-:W-:-:S13]  /*02c0*/  ISETP.NE.AND.EX P0, PT, R3, RZ, PT, P0 ;  /* 0x000000ff0300720c */ /* 0x000fda0003f05300 */
[----:B------:R-:W-:Y:S05]  /*02d0*/  @!P0 BRA `(.L_x_44) ;  /* 0x0000000000288947 */ /* 0x000fea0003800000 */
[----:B0-----:R-:W-:Y:S05]  /*02e0*/  EXIT ;  /* 0x000000000000794d */ /* 0x001fea0003800000 */
.L_x_40:
[----:B------:R-:W-:-:S04]  /*02f0*/  ISETP.GT.U32.AND P0, PT, R2, 0x6, PT ;  /* 0x000000060200780c */ /* 0x000fc80003f04070 */
[----:B------:R-:W-:-:S13]  /*0300*/  ISETP.GT.AND.EX P0, PT, R3, RZ, PT, P0 ;  /* 0x000000ff0300720c */ /* 0x000fda0003f04300 */
[----:B------:R-:W-:Y:S05]  /*0310*/  @P0 BRA `(.L_x_45) ;  /* 0x0000000000300947 */ /* 0x000fea0003800000 */
[----:B------:R-:W-:-:S04]  /*0320*/  ISETP.NE.U32.AND P0, PT, R2, 0x5, PT ;  /* 0x000000050200780c */ /* 0x000fc80003f05070 */
[----:B------:R-:W-:-:S13]  /*0330*/  ISETP.NE.AND.EX P0, PT, R3, RZ, PT, P0 ;  /* 0x000000ff0300720c */ /* 0x000fda0003f05300 */
[----:B------:R-:W-:Y:S05]  /*0340*/  @!P0 BRA `(.L_x_46) ;  /* 0x0000000000188947 */ /* 0x000fea0003800000 */
[----:B------:R-:W-:-:S04]  /*0350*/  ISETP.NE.U32.AND P0, PT, R2, 0x6, PT ;  /* 0x000000060200780c */ /* 0x000fc80003f05070 */
[----:B------:R-:W-:-:S13]  /*0360*/  ISETP.NE.AND.EX P0, PT, R3, RZ, PT, P0 ;  /* 0x000000ff0300720c */ /* 0x000fda0003f05300 */
[----:B0-----:R-:W-:Y:S05]  /*0370*/  @P0 EXIT ;  /* 0x000000000000094d */ /* 0x001fea0003800000 */
.L_x_44:
[----:B------:R-:W-:Y:S02]  /*0380*/  IMAD.MOV.U32 R4, RZ, RZ, 0x0 ;  /* 0x00000000ff047424 */ /* 0x000fe400078e00ff */
[----:B------:R-:W-:Y:S01]  /*0390*/  IMAD.MOV.U32 R5, RZ, RZ, 0x405bc000 ;  /* 0x405bc000ff057424 */ /* 0x000fe200078e00ff */
[----:B------:R-:W-:Y:S06]  /*03a0*/  BRA `(.L_x_42) ;  /* 0x0000000000507947 */ /* 0x000fec0003800000 */
.L_x_46:
[----:B------:R-:W-:Y:S02]  /*03b0*/  IMAD.MOV.U32 R4, RZ, RZ, 0x0 ;  /* 0x00000000ff047424 */ /* 0x000fe400078e00ff */
[----:B------:R-:W-:Y:S01]  /*03c0*/  IMAD.MOV.U32 R5, RZ, RZ, 0x405dc000 ;  /* 0x405dc000ff057424 */ /* 0x000fe200078e00ff */
[----:B------:R-:W-:Y:S06]  /*03d0*/  BRA `(.L_x_42) ;  /* 0x0000000000447947 */ /* 0x000fec0003800000 */
.L_x_45:
[----:B------:R-:W-:-:S04]  /*03e0*/  ISETP.NE.U32.AND P0, PT, R2, 0x7, PT ;  /* 0x000000070200780c */ /* 0x000fc80003f05070 */
[----:B------:R-:W-:-:S13]  /*03f0*/  ISETP.NE.AND.EX P0, PT, R3, RZ, PT, P0 ;  /* 0x000000ff0300720c */ /* 0x000fda0003f05300 */
[----:B------:R-:W-:Y:S05]  /*0400*/  @!P0 BRA `(.L_x_47) ;  /* 0x0000000000308947 */ /* 0x000fea0003800000 */
[----:B------:R-:W-:-:S04]  /*0410*/  ISETP.NE.U32.AND P0, PT, R2, 0x8, PT ;  /* 0x000000080200780c */ /* 0x000fc80003f05070 */
        /* <DEDUP_REMOVED lines=8> */
.L_x_43:
[----:B------:R-:W-:Y:S02]  /*04a0*/  IMAD.MOV.U32 R4, RZ, RZ, 0x0 ;  /* 0x00000000ff047424 */ /* 0x000fe400078e00ff */
[----:B------:R-:W-:Y:S01]  /*04b0*/  IMAD.MOV.U32 R5, RZ, RZ, 0x405b0000 ;  /* 0x405b0000ff057424 */ /* 0x000fe200078e00ff */
[----:B------:R-:W-:Y:S06]  /*04c0*/  BRA `(.L_x_42) ;  /* 0x0000000000087947 */ /* 0x000fec0003800000 */
.L_x_47:
[----:B------:R-:W-:Y:S02]  /*04d0*/  IMAD.MOV.U32 R4, RZ, RZ, 0x0 ;  /* 0x00000000ff047424 */ /* 0x000fe400078e00ff */
[----:B------:R-:W-:-:S07]  /*04e0*/  IMAD.MOV.U32 R5, RZ, RZ, 0x405c8000 ;  /* 0x405c8000ff057424 */ /* 0x000fce00078e00ff */
.L_x_42:
[----:B------:R-:W1:Y:S01]  /*04f0*/  S2R R3, SR_TID.Y ;  /* 0x0000000000037919 */ /* 0x000e620000002200 */
[----:B------:R-:W2:Y:S01]  /*0500*/  LDCU.64 UR6, c[0x0][0x388] ;  /* 0x00007100ff0677ac */ /* 0x000ea20008000a00 */
[----:B------:R-:W3:Y:S01]  /*0510*/  S2R R9, SR_TID.X ;  /* 0x0000000000097919 */ /* 0x000ee20000002100 */
[----:B------:R-:W4:Y:S01]  /*0520*/  S2R R7, SR_CTAID.Z ;  /* 0x0000000000077919 */ /* 0x000f220000002700 */
[----:B-1----:R-:W-:Y:S02]  /*0530*/  IMAD R2, R0, 0xa, R3 ;  /* 0x0000000a00027824 */ /* 0x002fe400078e0203 */
[----:B------:R-:W-:Y:S02]  /*0540*/  IMAD.MOV.U32 R0, RZ, RZ, 0xa ;  /* 0x0000000aff007424 */ /* 0x000fe400078e00ff */
[----:B---3--:R-:W-:Y:S02]  /*0550*/  IMAD R2, R2, 0xa, R9 ;  /* 0x0000000a02027824 */ /* 0x008fe400078e0209 */
[----:B------:R-:W-:-:S02]  /*0560*/  IMAD.MOV.U32 R3, RZ, RZ, RZ ;  /* 0x000000ffff037224 */ /* 0x000fc400078e00ff */
[----:B----4-:R-:W-:-:S04]  /*0570*/  IMAD R7, R7, 0x64, R0 ;  /* 0x0000006407077824 */ /* 0x010fc800078e0200 */
[----:B------:R-:W-:-:S03]  /*0580*/  IMAD.WIDE.U32 R2, R7, 0x3e8, R2 ;  /* 0x000003e807027825 */ /* 0x000fc600078e0002 */
[----:B--2---:R-:W-:-:S04]  /*0590*/  LEA R6, P0, R2, UR6, 0x3 ;  /* 0x0000000602067c11 */ /* 0x004fc8000f8018ff */
[----:B------:R-:W-:-:S05]  /*05a0*/  LEA.HI.X R7, R2, UR7, R3, 0x3, P0 ;  /* 0x0000000702077c11 */ /* 0x000fca00080f1c03 */
[----:B0-----:R-:W-:Y:S01]  /*05b0*/  STG.E.64 desc[UR4][R6.64], R4 ;  /* 0x0000000406007986 */ /* 0x001fe2000c101b04 */
[----:B------:R-:W-:Y:S05]  /*05c0*/  EXIT ;  /* 0x000000000000794d */ /* 0x000fea0003800000 */
.L_x_48:
        /* <DEDUP_REMOVED lines=11> */
.L_x_53:


//--------------------- .nv.global.init           --------------------------
	.section	.nv.global.init,"aw",@progbits
.nv.global.init:
	.type		$str$2,@object
	.size		$str$2,($str$1 - $str$2)
$str$2:
        /*0000*/ 	.byte	0x0a, 0x00
	.type		$str$1,@object
	.size		$str$1,($str - $str$1)
$str$1:
        /*0002*/ 	.byte	0x25, 0x63, 0x00
	.type		$str,@object
	.size		$str,(.L_0 - $str)
$str:
        /*0005*/ 	.byte	0x43, 0x59, 0x43, 0x3d, 0x25, 0x32, 0x6c, 0x6c, 0x64, 0x20, 0x20, 0x74, 0x5f, 0x63, 0x75, 0x72
        /*0015*/ 	.byte	0x3d, 0x25, 0x34, 0x2e, 0x31, 0x66, 0x20, 0x20, 0x74, 0x5f, 0x62, 0x61, 0x63, 0x6b, 0x3d, 0x25
        /*0025*/ 	.byte	0x34, 0x2e, 0x31, 0x66, 0x20, 0x20, 0x6d, 0x73, 0x67, 0x5f, 0x62, 0x61, 0x63, 0x6b, 0x3d, 0x00
.L_0:


//--------------------- .nv.shared.reserved.0     --------------------------
	.section	.nv.shared.reserved.0,"aw",@nobits
	.weak		__nv_reservedSMEM_offset_0_alias
	.size		__nv_reservedSMEM_offset_0_alias, 0, 64
	.other		__nv_reservedSMEM_offset_0_alias,@"STO_CUDA_RESERVED_SHARED STV_DEFAULT"
__nv_reservedSMEM_offset_0_alias:
	.zero		0
	.zero		64


//--------------------- .nv.constant0._Z16debugPrintKernelxPKd --------------------------
	.section	.nv.constant0._Z16debugPrintKernelxPKd,"a",@progbits
	.sectionflags	@""
	.align	4
.nv.constant0._Z16debugPrintKernelxPKd:
	.zero		912


//--------------------- .nv.constant0._Z12fillKsKernelxdPd --------------------------
	.section	.nv.constant0._Z12fillKsKernelxdPd,"a",@progbits
	.sectionflags	@""
	.align	4
.nv.constant0._Z12fillKsKernelxdPd:
	.zero		920


//--------------------- .nv.constant0._Z22injectMsgHistoryKernelxPd --------------------------
	.section	.nv.constant0._Z22injectMsgHistoryKernelxPd,"a",@progbits
	.sectionflags	@""
	.align	4
.nv.constant0._Z22injectMsgHistoryKernelxPd:
	.zero		912


//--------------------- SYMBOLS --------------------------

	.type		.nv.reservedSmem.offset0,@object
	.size		.nv.reservedSmem.offset0,0x4
	.type		vprintf,@function
